	.target	sm_100

	.elftype	@"ET_EXEC"


//--------------------- .note.nv.tkinfo           --------------------------
	.section	.note.nv.tkinfo,"",@"SHT_NOTE"
	.sectionflags	@"SHF_NOTE_NV_TKINFO"
	.tkinfo
        /*0018*/ 	.word	0x00000081
        /*0030*/ 	.string	""
        /*0030*/ 	.string	"ptxas"
        /*0030*/ 	.string	"Cuda compilation tools, release 12.9, V12.9.86"
        /*0030*/ 	.string	"Build cuda_12.9.r12.9/compiler.36037853_0"
        /*0030*/ 	.string	"-regUsageLevel 10 -arch sm_100f -m 64 "



//--------------------- .note.nv.cuver            --------------------------
	.section	.note.nv.cuver,"",@"SHT_NOTE"
	.sectionflags	@"SHF_NOTE_NV_CUVER"
        /*0018*/ 	.short	0x0001
        /*001a*/ 	.short	0x0064
        /*001c*/ 	.short	0x0001
        /*001e*/ 	.short	0x0000
        /*0020*/ 	.short	0x0001
        /*0022*/ 	.short	0x0000


//--------------------- .nv.info                  --------------------------
	.section	.nv.info,"",@"SHT_CUDA_INFO"
	.align	4


	//----- nvinfo : EIATTR_REGCOUNT
	.align		4
        /*0000*/ 	.byte	0x04, 0x2f
        /*0002*/ 	.short	(.L_17 - .L_16)
	.align		4
.L_16:
        /*0004*/ 	.word	index@(_ZN9deep_gemm24sm100_fp8_gemm_1d1d_implILN4cute4UMMA5MajorE0ELS3_0ELj0ELj7168ELj2048ELj128ELj224ELj128ELj1ELj128ELj128ELj64ELj6ELj128ELj128ELj2ELb0ELj138ELNS_8GemmTypeE0ELb0EN7cutlass10bfloat16_tENS_16EpilogueIdentityEEEvPijjj14CUtensorMap_stS9_S9_S9_S9_)
        /*0008*/ 	.word	0x00000038


	//----- nvinfo : EIATTR_FRAME_SIZE
	.align		4
.L_17:
        /*000c*/ 	.byte	0x04, 0x11
        /*000e*/ 	.short	(.L_19 - .L_18)
	.align		4
.L_18:
        /*0010*/ 	.word	index@($__internal_3_$__cuda_sm20_div_u16)
        /*0014*/ 	.word	0x00000000


	//----- nvinfo : EIATTR_FRAME_SIZE
	.align		4
.L_19:
        /*0018*/ 	.byte	0x04, 0x11
        /*001a*/ 	.short	(.L_21 - .L_20)
	.align		4
.L_20:
        /*001c*/ 	.word	index@($__internal_2_$__cuda_sm10x_tcgen05_guardrail_trap_unallocated_columns_being_dealloced)
        /*0020*/ 	.word	0x00000000


	//----- nvinfo : EIATTR_FRAME_SIZE
	.align		4
.L_21:
        /*0024*/ 	.byte	0x04, 0x11
        /*0026*/ 	.short	(.L_23 - .L_22)
	.align		4
.L_22:
        /*0028*/ 	.word	index@($__internal_1_$__cuda_sm10x_tcgen05_guardrail_trap_phase_invalid_during_alloc)
        /*002c*/ 	.word	0x00000000


	//----- nvinfo : EIATTR_FRAME_SIZE
	.align		4
.L_23:
        /*0030*/ 	.byte	0x04, 0x11
        /*0032*/ 	.short	(.L_25 - .L_24)
	.align		4
.L_24:
        /*0034*/ 	.word	index@($__internal_0_$__cuda_sm10x_tcgen05_guardrail_trap_col_being_dealloced_not_returned_by_alloc)
        /*0038*/ 	.word	0x00000000


	//----- nvinfo : EIATTR_FRAME_SIZE
	.align		4
.L_25:
        /*003c*/ 	.byte	0x04, 0x11
        /*003e*/ 	.short	(.L_27 - .L_26)
	.align		4
.L_26:
        /*0040*/ 	.word	index@(_ZN9deep_gemm24sm100_fp8_gemm_1d1d_implILN4cute4UMMA5MajorE0ELS3_0ELj0ELj7168ELj2048ELj128ELj224ELj128ELj1ELj128ELj128ELj64ELj6ELj128ELj128ELj2ELb0ELj138ELNS_8GemmTypeE0ELb0EN7cutlass10bfloat16_tENS_16EpilogueIdentityEEEvPijjj14CUtensorMap_stS9_S9_S9_S9_)
        /*0044*/ 	.word	0x00000000


	//----- nvinfo : EIATTR_MIN_STACK_SIZE
	.align		4
.L_27:
        /*0048*/ 	.byte	0x04, 0x12
        /*004a*/ 	.short	(.L_29 - .L_28)
	.align		4
.L_28:
        /*004c*/ 	.word	index@(_ZN9deep_gemm24sm100_fp8_gemm_1d1d_implILN4cute4UMMA5MajorE0ELS3_0ELj0ELj7168ELj2048ELj128ELj224ELj128ELj1ELj128ELj128ELj64ELj6ELj128ELj128ELj2ELb0ELj138ELNS_8GemmTypeE0ELb0EN7cutlass10bfloat16_tENS_16EpilogueIdentityEEEvPijjj14CUtensorMap_stS9_S9_S9_S9_)
        /*0050*/ 	.word	0x00000000
.L_29:


//--------------------- .nv.info._ZN9deep_gemm24sm100_fp8_gemm_1d1d_implILN4cute4UMMA5MajorE0ELS3_0ELj0ELj7168ELj2048ELj128ELj224ELj128ELj1ELj128ELj128ELj64ELj6ELj128ELj128ELj2ELb0ELj138ELNS_8GemmTypeE0ELb0EN7cutlass10bfloat16_tENS_16EpilogueIdentityEEEvPijjj14CUtensorMap_stS9_S9_S9_S9_ --------------------------
	.section	.nv.info._ZN9deep_gemm24sm100_fp8_gemm_1d1d_implILN4cute4UMMA5MajorE0ELS3_0ELj0ELj7168ELj2048ELj128ELj224ELj128ELj1ELj128ELj128ELj64ELj6ELj128ELj128ELj2ELb0ELj138ELNS_8GemmTypeE0ELb0EN7cutlass10bfloat16_tENS_16EpilogueIdentityEEEvPijjj14CUtensorMap_stS9_S9_S9_S9_,"",@"SHT_CUDA_INFO"
	.sectionflags	@""
	.align	4


	//----- nvinfo : EIATTR_CUDA_API_VERSION
	.align		4
        /*0000*/ 	.byte	0x04, 0x37
        /*0002*/ 	.short	(.L_31 - .L_30)
.L_30:
        /*0004*/ 	.word	0x00000081


	//----- nvinfo : EIATTR_KPARAM_INFO
	.align		4
.L_31:
        /*0008*/ 	.byte	0x04, 0x17
        /*000a*/ 	.short	(.L_33 - .L_32)
.L_32:
        /*000c*/ 	.word	0x00000000
        /*0010*/ 	.short	0x0008
        /*0012*/ 	.short	0x0240
        /*0014*/ 	.byte	0x00, 0xf0, 0x01, 0x02


	//----- nvinfo : EIATTR_KPARAM_INFO
	.align		4
.L_33:
        /*0018*/ 	.byte	0x04, 0x17
        /*001a*/ 	.short	(.L_35 - .L_34)
.L_34:
        /*001c*/ 	.word	0x00000000
        /*0020*/ 	.short	0x0007
        /*0022*/ 	.short	0x01c0
        /*0024*/ 	.byte	0x00, 0xf0, 0x01, 0x02


	//----- nvinfo : EIATTR_KPARAM_INFO
	.align		4
.L_35:
        /*0028*/ 	.byte	0x04, 0x17
        /*002a*/ 	.short	(.L_37 - .L_36)
.L_36:
        /*002c*/ 	.word	0x00000000
        /*0030*/ 	.short	0x0006
        /*0032*/ 	.short	0x0140
        /*0034*/ 	.byte	0x00, 0xf0, 0x01, 0x02


	//----- nvinfo : EIATTR_KPARAM_INFO
	.align		4
.L_37:
        /*0038*/ 	.byte	0x04, 0x17
        /*003a*/ 	.short	(.L_39 - .L_38)
.L_38:
        /*003c*/ 	.word	0x00000000
        /*0040*/ 	.short	0x0005
        /*0042*/ 	.short	0x00c0
        /*0044*/ 	.byte	0x00, 0xf0, 0x01, 0x02


	//----- nvinfo : EIATTR_KPARAM_INFO
	.align		4
.L_39:
        /*0048*/ 	.byte	0x04, 0x17
        /*004a*/ 	.short	(.L_41 - .L_40)
.L_40:
        /*004c*/ 	.word	0x00000000
        /*0050*/ 	.short	0x0004
        /*0052*/ 	.short	0x0040
        /*0054*/ 	.byte	0x00, 0xf0, 0x01, 0x02


	//----- nvinfo : EIATTR_KPARAM_INFO
	.align		4
.L_41:
        /*0058*/ 	.byte	0x04, 0x17
        /*005a*/ 	.short	(.L_43 - .L_42)
.L_42:
        /*005c*/ 	.word	0x00000000
        /*0060*/ 	.short	0x0003
        /*0062*/ 	.short	0x0010
        /*0064*/ 	.byte	0x00, 0xf0, 0x11, 0x00


	//----- nvinfo : EIATTR_KPARAM_INFO
	.align		4
.L_43:
        /*0068*/ 	.byte	0x04, 0x17
        /*006a*/ 	.short	(.L_45 - .L_44)
.L_44:
        /*006c*/ 	.word	0x00000000
        /*0070*/ 	.short	0x0002
        /*0072*/ 	.short	0x000c
        /*0074*/ 	.byte	0x00, 0xf0, 0x11, 0x00


	//----- nvinfo : EIATTR_KPARAM_INFO
	.align		4
.L_45:
        /*0078*/ 	.byte	0x04, 0x17
        /*007a*/ 	.short	(.L_47 - .L_46)
.L_46:
        /*007c*/ 	.word	0x00000000
        /*0080*/ 	.short	0x0001
        /*0082*/ 	.short	0x0008
        /*0084*/ 	.byte	0x00, 0xf0, 0x11, 0x00


	//----- nvinfo : EIATTR_KPARAM_INFO
	.align		4
.L_47:
        /*0088*/ 	.byte	0x04, 0x17
        /*008a*/ 	.short	(.L_49 - .L_48)
.L_48:
        /*008c*/ 	.word	0x00000000
        /*0090*/ 	.short	0x0000
        /*0092*/ 	.short	0x0000
        /*0094*/ 	.byte	0x00, 0xf5, 0x21, 0x00


	//----- nvinfo : EIATTR_AT_ENTRY_FRAGMENTS
	.align		4
.L_49:
        /*0098*/ 	.byte	0x04, 0x4f
        /*009a*/ 	.short	(.L_51 - .L_50)


	//   ....[0]....
.L_50:
        /*009c*/ 	.word	0x00000004


	//   ....[1]....
        /*00a0*/ 	.word	0x00000005


	//----- nvinfo : EIATTR_RESERVED_SMEM_USED
	.align		4
.L_51:
        /*00a4*/ 	.byte	0x01, 0x41
	.zero		2


	//----- nvinfo : EIATTR_SPARSE_MMA_MASK
	.align		4
        /*00a8*/ 	.byte	0x03, 0x50
        /*00aa*/ 	.short	0x0000


	//----- nvinfo : EIATTR_TCGEN05_2CTA_USED
	.align		4
        /*00ac*/ 	.byte	0x01, 0x52
	.zero		2


	//----- nvinfo : EIATTR_MAXREG_COUNT
	.align		4
        /*00b0*/ 	.byte	0x03, 0x1b
        /*00b2*/ 	.short	0x00ff


	//----- nvinfo : EIATTR_NUM_BARRIERS
	.align		4
        /*00b4*/ 	.byte	0x02, 0x4c
        /*00b6*/ 	.byte	0x09
	.zero		1


	//----- nvinfo : EIATTR_INT_WARP_WIDE_INSTR_OFFSETS
	.align		4
        /*00b8*/ 	.byte	0x04, 0x31
        /*00ba*/ 	.short	(.L_53 - .L_52)


	//   ....[0]....
.L_52:
        /*00bc*/ 	.word	0x00006370


	//   ....[1]....
        /*00c0*/ 	.word	0x00006390


	//----- nvinfo : EIATTR_COOP_GROUP_MASK_REGIDS
	.align		4
.L_53:
        /*00c4*/ 	.byte	0x04, 0x29
        /*00c6*/ 	.short	(.L_55 - .L_54)


	//   ....[0]....
.L_54:
        /*00c8*/ 	.word	0xffffffff


	//   ....[1]....
        /*00cc*/ 	.word	0xffffffff


	//   ....[2]....
        /*00d0*/ 	.word	0xffffffff


	//   ....[3]....
        /*00d4*/ 	.word	0xffffffff


	//   ....[4]....
        /*00d8*/ 	.word	0xffffffff


	//   ....[5]....
        /*00dc*/ 	.word	0xffffffff


	//   ....[6]....
        /*00e0*/ 	.word	0xffffffff


	//   ....[7]....
        /*00e4*/ 	.word	0xffffffff


	//   ....[8]....
        /*00e8*/ 	.word	0xffffffff


	//   ....[9]....
        /*00ec*/ 	.word	0xffffffff


	//   ....[10]....
        /*00f0*/ 	.word	0xffffffff


	//   ....[11]....
        /*00f4*/ 	.word	0xffffffff


	//   ....[12]....
        /*00f8*/ 	.word	0xffffffff


	//   ....[13]....
        /*00fc*/ 	.word	0xffffffff


	//   ....[14]....
        /*0100*/ 	.word	0xffffffff


	//----- nvinfo : EIATTR_COOP_GROUP_INSTR_OFFSETS
	.align		4
.L_55:
        /*0104*/ 	.byte	0x04, 0x28
        /*0106*/ 	.short	(.L_57 - .L_56)


	//   ....[0]....
.L_56:
        /*0108*/ 	.word	0x00000030


	//   ....[1]....
        /*010c*/ 	.word	0x000004d0


	//   ....[2]....
        /*0110*/ 	.word	0x00000ae0


	//   ....[3]....
        /*0114*/ 	.word	0x00000b80


	//   ....[4]....
        /*0118*/ 	.word	0x00001000


	//   ....[5]....
        /*011c*/ 	.word	0x000010b0


	//   ....[6]....
        /*0120*/ 	.word	0x00001160


	//   ....[7]....
        /*0124*/ 	.word	0x000017c0


	//   ....[8]....
        /*0128*/ 	.word	0x000017e0


	//   ....[9]....
        /*012c*/ 	.word	0x00001800


	//   ....[10]....
        /*0130*/ 	.word	0x00001a60


	//   ....[11]....
        /*0134*/ 	.word	0x00001a90


	//   ....[12]....
        /*0138*/ 	.word	0x00001ab0


	//   ....[13]....
        /*013c*/ 	.word	0x00006290


	//   ....[14]....
        /*0140*/ 	.word	0x00006450


	//----- nvinfo : EIATTR_VRC_CTA_INIT_COUNT
	.align		4
.L_57:
        /*0144*/ 	.byte	0x02, 0x4a
        /*0146*/ 	.byte	0x80
	.zero		1


	//----- nvinfo : EIATTR_MBARRIER_INSTR_OFFSETS
	.align		4
        /*0148*/ 	.byte	0x04, 0x39
        /*014a*/ 	.short	(.L_59 - .L_58)


	//   ....[0]....
.L_58:
        /*014c*/ 	.word	0x00000330
        /*0150*/ 	.word	0x000000ff
        /*0154*/ 	.word	0x00033400
        /*0158*/ 	.short	0x0100
        /*015a*/ 	.byte	0x05
	.zero		1


	//   ....[1]....
        /*015c*/ 	.word	0x00000340
        /*0160*/ 	.word	0x000000ff
        /*0164*/ 	.word	0x00033430
        /*0168*/ 	.short	0x0100
        /*016a*/ 	.byte	0x05
	.zero		1


	//   ....[2]....
        /*016c*/ 	.word	0x00000350
        /*0170*/ 	.word	0x000000ff
        /*0174*/ 	.word	0x00033460
        /*0178*/ 	.short	0x0100
        /*017a*/ 	.byte	0x05
	.zero		1


	//   ....[3]....
        /*017c*/ 	.word	0x00000360
        /*0180*/ 	.word	0x000000ff
        /*0184*/ 	.word	0x00033408
        /*0188*/ 	.short	0x0100
        /*018a*/ 	.byte	0x05
	.zero		1


	//   ....[4]....
        /*018c*/ 	.word	0x00000370
        /*0190*/ 	.word	0x000000ff
        /*0194*/ 	.word	0x00033438
        /*0198*/ 	.short	0x0100
        /*019a*/ 	.byte	0x05
	.zero		1


	//   ....[5]....
        /*019c*/ 	.word	0x00000380
        /*01a0*/ 	.word	0x000000ff
        /*01a4*/ 	.word	0x00033468
        /*01a8*/ 	.short	0x0100
        /*01aa*/ 	.byte	0x05
	.zero		1


	//   ....[6]....
        /*01ac*/ 	.word	0x00000390
        /*01b0*/ 	.word	0x000000ff
        /*01b4*/ 	.word	0x00033410
        /*01b8*/ 	.short	0x0100
        /*01ba*/ 	.byte	0x05
	.zero		1


	//   ....[7]....
        /*01bc*/ 	.word	0x000003a0
        /*01c0*/ 	.word	0x000000ff
        /*01c4*/ 	.word	0x00033440
        /*01c8*/ 	.short	0x0100
        /*01ca*/ 	.byte	0x05
	.zero		1


	//   ....[8]....
        /*01cc*/ 	.word	0x000003b0
        /*01d0*/ 	.word	0x000000ff
        /*01d4*/ 	.word	0x00033470
        /*01d8*/ 	.short	0x0100
        /*01da*/ 	.byte	0x05
	.zero		1


	//   ....[9]....
        /*01dc*/ 	.word	0x000003c0
        /*01e0*/ 	.word	0x000000ff
        /*01e4*/ 	.word	0x00033418
        /*01e8*/ 	.short	0x0100
        /*01ea*/ 	.byte	0x05
	.zero		1


	//   ....[10]....
        /*01ec*/ 	.word	0x000003d0
        /*01f0*/ 	.word	0x000000ff
        /*01f4*/ 	.word	0x00033448
        /*01f8*/ 	.short	0x0100
        /*01fa*/ 	.byte	0x05
	.zero		1


	//   ....[11]....
        /*01fc*/ 	.word	0x000003e0
        /*0200*/ 	.word	0x000000ff
        /*0204*/ 	.word	0x00033478
        /*0208*/ 	.short	0x0100
        /*020a*/ 	.byte	0x05
	.zero		1


	//   ....[12]....
        /*020c*/ 	.word	0x000003f0
        /*0210*/ 	.word	0x000000ff
        /*0214*/ 	.word	0x00033420
        /*0218*/ 	.short	0x0100
        /*021a*/ 	.byte	0x05
	.zero		1


	//   ....[13]....
        /*021c*/ 	.word	0x00000400
        /*0220*/ 	.word	0x000000ff
        /*0224*/ 	.word	0x00033450
        /*0228*/ 	.short	0x0100
        /*022a*/ 	.byte	0x05
	.zero		1


	//   ....[14]....
        /*022c*/ 	.word	0x00000410
        /*0230*/ 	.word	0x000000ff
        /*0234*/ 	.word	0x00033480
        /*0238*/ 	.short	0x0100
        /*023a*/ 	.byte	0x05
	.zero		1


	//   ....[15]....
        /*023c*/ 	.word	0x00000420
        /*0240*/ 	.word	0x000000ff
        /*0244*/ 	.word	0x00033428
        /*0248*/ 	.short	0x0100
        /*024a*/ 	.byte	0x05
	.zero		1


	//   ....[16]....
        /*024c*/ 	.word	0x00000430
        /*0250*/ 	.word	0x000000ff
        /*0254*/ 	.word	0x00033458
        /*0258*/ 	.short	0x0100
        /*025a*/ 	.byte	0x05
	.zero		1


	//   ....[17]....
        /*025c*/ 	.word	0x00000440
        /*0260*/ 	.word	0x000000ff
        /*0264*/ 	.word	0x00033488
        /*0268*/ 	.short	0x0100
        /*026a*/ 	.byte	0x05
	.zero		1


	//   ....[18]....
        /*026c*/ 	.word	0x00000450
        /*0270*/ 	.word	0x000000ff
        /*0274*/ 	.word	0x00033490
        /*0278*/ 	.short	0x0100
        /*027a*/ 	.byte	0x05
	.zero		1


	//   ....[19]....
        /*027c*/ 	.word	0x00000460
        /*0280*/ 	.word	0x000000ff
        /*0284*/ 	.word	0x000334a0
        /*0288*/ 	.short	0x0100
        /*028a*/ 	.byte	0x05
	.zero		1


	//   ....[20]....
        /*028c*/ 	.word	0x00000470
        /*0290*/ 	.word	0x000000ff
        /*0294*/ 	.word	0x00033498
        /*0298*/ 	.short	0x0100
        /*029a*/ 	.byte	0x05
	.zero		1


	//   ....[21]....
        /*029c*/ 	.word	0x00000480
        /*02a0*/ 	.word	0x000000ff
        /*02a4*/ 	.word	0x000334a8
        /*02a8*/ 	.short	0x0100
        /*02aa*/ 	.byte	0x05
	.zero		1


	//   ....[22]....
        /*02ac*/ 	.word	0x00000750
        /*02b0*/ 	.word	0x0000000a
        /*02b4*/ 	.word	0x00000000
        /*02b8*/ 	.short	0x010a
        /*02ba*/ 	.byte	0xff
	.zero		1


	//   ....[23]....
        /*02bc*/ 	.word	0x00000770
        /*02c0*/ 	.word	0x0000000a
        /*02c4*/ 	.word	0x00000000
        /*02c8*/ 	.short	0x010a
        /*02ca*/ 	.byte	0xff
	.zero		1


	//   ....[24]....
        /*02cc*/ 	.word	0x00000950
        /*02d0*/ 	.word	0x00000006
        /*02d4*/ 	.word	0x00000000
        /*02d8*/ 	.short	0x010a
        /*02da*/ 	.byte	0xff
	.zero		1


	//   ....[25]....
        /*02dc*/ 	.word	0x00000970
        /*02e0*/ 	.word	0x00000006
        /*02e4*/ 	.word	0x00000000
        /*02e8*/ 	.short	0x010a
        /*02ea*/ 	.byte	0xff
	.zero		1


	//   ....[26]....
        /*02ec*/ 	.word	0x00000a60
        /*02f0*/ 	.word	0x00000006
        /*02f4*/ 	.word	0x00000000
        /*02f8*/ 	.short	0x0101
        /*02fa*/ 	.byte	0xff
	.zero		1


	//   ....[27]....
        /*02fc*/ 	.word	0x00000eb0
        /*0300*/ 	.word	0x00000002
        /*0304*/ 	.word	0x00033400
        /*0308*/ 	.short	0x010a
        /*030a*/ 	.byte	0xff
	.zero		1


	//   ....[28]....
        /*030c*/ 	.word	0x00001240
        /*0310*/ 	.word	0x00000002
        /*0314*/ 	.word	0x00000000
        /*0318*/ 	.short	0x0101
        /*031a*/ 	.byte	0xff
	.zero		1


	//   ....[29]....
        /*031c*/ 	.word	0x00001590
        /*0320*/ 	.word	0x00000003
        /*0324*/ 	.word	0x000334a0
        /*0328*/ 	.short	0x010a
        /*032a*/ 	.byte	0x09
	.zero		1


	//   ....[30]....
        /*032c*/ 	.word	0x00001650
        /*0330*/ 	.word	0x000000ff
        /*0334*/ 	.word	0x00033460
        /*0338*/ 	.short	0x010a
        /*033a*/ 	.byte	0x0e
	.zero		1


	//   ....[31]....
        /*033c*/ 	.word	0x00001a30
        /*0340*/ 	.word	0x000000ff
        /*0344*/ 	.word	0x00033460
        /*0348*/ 	.short	0x010a
        /*034a*/ 	.byte	0x0a
	.zero		1


	//   ....[32]....
        /*034c*/ 	.word	0x00001e60
        /*0350*/ 	.word	0x00000002
        /*0354*/ 	.word	0x000334a0
        /*0358*/ 	.short	0x010a
        /*035a*/ 	.byte	0xff
	.zero		1


	//   ....[33]....
        /*035c*/ 	.word	0x000020f0
        /*0360*/ 	.word	0x0000001a
        /*0364*/ 	.word	0x00000030
        /*0368*/ 	.short	0x010a
        /*036a*/ 	.byte	0xff
	.zero		1


	//   ....[34]....
        /*036c*/ 	.word	0x00002560
        /*0370*/ 	.word	0x0000001c
        /*0374*/ 	.word	0x00000030
        /*0378*/ 	.short	0x010a
        /*037a*/ 	.byte	0xff
	.zero		1


	//   ....[35]....
        /*037c*/ 	.word	0x00002760
        /*0380*/ 	.word	0x0000001a
        /*0384*/ 	.word	0x00000030
        /*0388*/ 	.short	0x010a
        /*038a*/ 	.byte	0xff
	.zero		1


	//   ....[36]....
        /*038c*/ 	.word	0x00002970
        /*0390*/ 	.word	0x0000001c
        /*0394*/ 	.word	0x00000030
        /*0398*/ 	.short	0x010a
        /*039a*/ 	.byte	0xff
	.zero		1


	//   ....[37]....
        /*039c*/ 	.word	0x00002b50
        /*03a0*/ 	.word	0x0000001a
        /*03a4*/ 	.word	0x00000030
        /*03a8*/ 	.short	0x010a
        /*03aa*/ 	.byte	0xff
	.zero		1


	//   ....[38]....
        /*03ac*/ 	.word	0x00002e90
        /*03b0*/ 	.word	0x0000001c
        /*03b4*/ 	.word	0x00000030
        /*03b8*/ 	.short	0x010a
        /*03ba*/ 	.byte	0xff
	.zero		1


	//   ....[39]....
        /*03bc*/ 	.word	0x00003080
        /*03c0*/ 	.word	0x0000001a
        /*03c4*/ 	.word	0x00000030
        /*03c8*/ 	.short	0x010a
        /*03ca*/ 	.byte	0xff
	.zero		1


	//   ....[40]....
        /*03cc*/ 	.word	0x00003290
        /*03d0*/ 	.word	0x0000001c
        /*03d4*/ 	.word	0x00000030
        /*03d8*/ 	.short	0x010a
        /*03da*/ 	.byte	0xff
	.zero		1


	//   ....[41]....
        /*03dc*/ 	.word	0x00003470
        /*03e0*/ 	.word	0x0000001a
        /*03e4*/ 	.word	0x00000030
        /*03e8*/ 	.short	0x010a
        /*03ea*/ 	.byte	0xff
	.zero		1


	//   ....[42]....
        /*03ec*/ 	.word	0x000037b0
        /*03f0*/ 	.word	0x0000001c
        /*03f4*/ 	.word	0x00000030
        /*03f8*/ 	.short	0x010a
        /*03fa*/ 	.byte	0xff
	.zero		1


	//   ....[43]....
        /*03fc*/ 	.word	0x000039a0
        /*0400*/ 	.word	0x0000001a
        /*0404*/ 	.word	0x00000030
        /*0408*/ 	.short	0x010a
        /*040a*/ 	.byte	0xff
	.zero		1


	//   ....[44]....
        /*040c*/ 	.word	0x00003bb0
        /*0410*/ 	.word	0x0000001c
        /*0414*/ 	.word	0x00000030
        /*0418*/ 	.short	0x010a
        /*041a*/ 	.byte	0xff
	.zero		1


	//   ....[45]....
        /*041c*/ 	.word	0x00003da0
        /*0420*/ 	.word	0x0000001a
        /*0424*/ 	.word	0x00000030
        /*0428*/ 	.short	0x010a
        /*042a*/ 	.byte	0xff
	.zero		1


	//   ....[46]....
        /*042c*/ 	.word	0x000040c0
        /*0430*/ 	.word	0x00000016
        /*0434*/ 	.word	0x00000030
        /*0438*/ 	.short	0x010a
        /*043a*/ 	.byte	0xff
	.zero		1


	//   ....[47]....
        /*043c*/ 	.word	0x000042d0
        /*0440*/ 	.word	0x00000018
        /*0444*/ 	.word	0x00000030
        /*0448*/ 	.short	0x010a
        /*044a*/ 	.byte	0xff
	.zero		1


	//   ....[48]....
        /*044c*/ 	.word	0x00004490
        /*0450*/ 	.word	0x00000004
        /*0454*/ 	.word	0x00000030
        /*0458*/ 	.short	0x010a
        /*045a*/ 	.byte	0xff
	.zero		1


	//   ....[49]....
        /*045c*/ 	.word	0x00004990
        /*0460*/ 	.word	0x00000003
        /*0464*/ 	.word	0x00033490
        /*0468*/ 	.short	0x010a
        /*046a*/ 	.byte	0xff
	.zero		1


	//   ....[50]....
        /*046c*/ 	.word	0x00006110
        /*0470*/ 	.word	0x00000003
        /*0474*/ 	.word	0x00000000
        /*0478*/ 	.short	0x0101
        /*047a*/ 	.byte	0xff
	.zero		1


	//   ....[51]....
        /*047c*/ 	.word	0x00006480
        /*0480*/ 	.word	0x0000000a
        /*0484*/ 	.word	0x00000000
        /*0488*/ 	.short	0x010a
        /*048a*/ 	.byte	0xff
	.zero		1


	//   ....[52]....
        /*048c*/ 	.word	0x000064e0
        /*0490*/ 	.word	0x00000006
        /*0494*/ 	.word	0x00000000
        /*0498*/ 	.short	0x010a
        /*049a*/ 	.byte	0xff
	.zero		1


	//   ....[53]....
        /*049c*/ 	.word	0x00006540
        /*04a0*/ 	.word	0x00000002
        /*04a4*/ 	.word	0x00033400
        /*04a8*/ 	.short	0x010a
        /*04aa*/ 	.byte	0xff
	.zero		1


	//   ....[54]....
        /*04ac*/ 	.word	0x000065c0
        /*04b0*/ 	.word	0x00000003
        /*04b4*/ 	.word	0x000334a0
        /*04b8*/ 	.short	0x010a
        /*04ba*/ 	.byte	0xff
	.zero		1


	//   ....[55]....
        /*04bc*/ 	.word	0x00006630
        /*04c0*/ 	.word	0x00000005
        /*04c4*/ 	.word	0x00033460
        /*04c8*/ 	.short	0x010a
        /*04ca*/ 	.byte	0xff
	.zero		1


	//   ....[56]....
        /*04cc*/ 	.word	0x000066a0
        /*04d0*/ 	.word	0x00000003
        /*04d4*/ 	.word	0x00033460
        /*04d8*/ 	.short	0x010a
        /*04da*/ 	.byte	0xff
	.zero		1


	//   ....[57]....
        /*04dc*/ 	.word	0x00006700
        /*04e0*/ 	.word	0x0000001a
        /*04e4*/ 	.word	0x00000030
        /*04e8*/ 	.short	0x010a
        /*04ea*/ 	.byte	0xff
	.zero		1


	//   ....[58]....
        /*04ec*/ 	.word	0x00006760
        /*04f0*/ 	.word	0x0000001c
        /*04f4*/ 	.word	0x00000030
        /*04f8*/ 	.short	0x010a
        /*04fa*/ 	.byte	0xff
	.zero		1


	//   ....[59]....
        /*04fc*/ 	.word	0x000067d0
        /*0500*/ 	.word	0x0000001a
        /*0504*/ 	.word	0x00000030
        /*0508*/ 	.short	0x010a
        /*050a*/ 	.byte	0xff
	.zero		1


	//   ....[60]....
        /*050c*/ 	.word	0x00006830
        /*0510*/ 	.word	0x0000001c
        /*0514*/ 	.word	0x00000030
        /*0518*/ 	.short	0x010a
        /*051a*/ 	.byte	0xff
	.zero		1


	//   ....[61]....
        /*051c*/ 	.word	0x000068a0
        /*0520*/ 	.word	0x0000001a
        /*0524*/ 	.word	0x00000030
        /*0528*/ 	.short	0x010a
        /*052a*/ 	.byte	0xff
	.zero		1


	//   ....[62]....
        /*052c*/ 	.word	0x00006900
        /*0530*/ 	.word	0x0000001c
        /*0534*/ 	.word	0x00000030
        /*0538*/ 	.short	0x010a
        /*053a*/ 	.byte	0xff
	.zero		1


	//   ....[63]....
        /*053c*/ 	.word	0x00006970
        /*0540*/ 	.word	0x0000001a
        /*0544*/ 	.word	0x00000030
        /*0548*/ 	.short	0x010a
        /*054a*/ 	.byte	0xff
	.zero		1


	//   ....[64]....
        /*054c*/ 	.word	0x000069d0
        /*0550*/ 	.word	0x0000001c
        /*0554*/ 	.word	0x00000030
        /*0558*/ 	.short	0x010a
        /*055a*/ 	.byte	0xff
	.zero		1


	//   ....[65]....
        /*055c*/ 	.word	0x00006a40
        /*0560*/ 	.word	0x0000001a
        /*0564*/ 	.word	0x00000030
        /*0568*/ 	.short	0x010a
        /*056a*/ 	.byte	0xff
	.zero		1


	//   ....[66]....
        /*056c*/ 	.word	0x00006aa0
        /*0570*/ 	.word	0x0000001c
        /*0574*/ 	.word	0x00000030
        /*0578*/ 	.short	0x010a
        /*057a*/ 	.byte	0xff
	.zero		1


	//   ....[67]....
        /*057c*/ 	.word	0x00006b10
        /*0580*/ 	.word	0x0000001a
        /*0584*/ 	.word	0x00000030
        /*0588*/ 	.short	0x010a
        /*058a*/ 	.byte	0xff
	.zero		1


	//   ....[68]....
        /*058c*/ 	.word	0x00006b70
        /*0590*/ 	.word	0x0000001c
        /*0594*/ 	.word	0x00000030
        /*0598*/ 	.short	0x010a
        /*059a*/ 	.byte	0xff
	.zero		1


	//   ....[69]....
        /*059c*/ 	.word	0x00006be0
        /*05a0*/ 	.word	0x0000001a
        /*05a4*/ 	.word	0x00000030
        /*05a8*/ 	.short	0x010a
        /*05aa*/ 	.byte	0xff
	.zero		1


	//   ....[70]....
        /*05ac*/ 	.word	0x00006c50
        /*05b0*/ 	.word	0x00000016
        /*05b4*/ 	.word	0x00000030
        /*05b8*/ 	.short	0x010a
        /*05ba*/ 	.byte	0xff
	.zero		1


	//   ....[71]....
        /*05bc*/ 	.word	0x00006cc0
        /*05c0*/ 	.word	0x00000018
        /*05c4*/ 	.word	0x00000030
        /*05c8*/ 	.short	0x010a
        /*05ca*/ 	.byte	0xff
	.zero		1


	//   ....[72]....
        /*05cc*/ 	.word	0x00006d30
        /*05d0*/ 	.word	0x00000004
        /*05d4*/ 	.word	0x00000030
        /*05d8*/ 	.short	0x010a
        /*05da*/ 	.byte	0xff
	.zero		1


	//   ....[73]....
        /*05dc*/ 	.word	0x00006d90
        /*05e0*/ 	.word	0x00000003
        /*05e4*/ 	.word	0x00033490
        /*05e8*/ 	.short	0x010a
        /*05ea*/ 	.byte	0xff
	.zero		1


	//----- nvinfo : EIATTR_NUM_MBARRIERS
	.align		4
.L_59:
        /*05ec*/ 	.byte	0x03, 0x38
        /*05ee*/ 	.short	0x0016


	//----- nvinfo : EIATTR_EXIT_INSTR_OFFSETS
	.align		4
        /*05f0*/ 	.byte	0x04, 0x1c
        /*05f2*/ 	.short	(.L_61 - .L_60)


	//   ....[0]....
.L_60:
        /*05f4*/ 	.word	0x00000cc0


	//   ....[1]....
        /*05f8*/ 	.word	0x000012a0


	//   ....[2]....
        /*05fc*/ 	.word	0x00001de0


	//   ....[3]....
        /*0600*/ 	.word	0x00001e90


	//   ....[4]....
        /*0604*/ 	.word	0x00001ef0


	//   ....[5]....
        /*0608*/ 	.word	0x00004660


	//   ....[6]....
        /*060c*/ 	.word	0x000046c0


	//   ....[7]....
        /*0610*/ 	.word	0x00006270


	//   ....[8]....
        /*0614*/ 	.word	0x00006460


	//----- nvinfo : EIATTR_MAX_THREADS
	.align		4
.L_61:
        /*0618*/ 	.byte	0x04, 0x05
        /*061a*/ 	.short	(.L_63 - .L_62)
.L_62:
        /*061c*/ 	.word	0x00000100
        /*0620*/ 	.word	0x00000001
        /*0624*/ 	.word	0x00000001


	//----- nvinfo : EIATTR_CRS_STACK_SIZE
	.align		4
.L_63:
        /*0628*/ 	.byte	0x04, 0x1e
        /*062a*/ 	.short	(.L_65 - .L_64)
.L_64:
        /*062c*/ 	.word	0x00000000


	//----- nvinfo : EIATTR_CBANK_PARAM_SIZE
	.align		4
.L_65:
        /*0630*/ 	.byte	0x03, 0x19
        /*0632*/ 	.short	0x02c0


	//----- nvinfo : EIATTR_PARAM_CBANK
	.align		4
        /*0634*/ 	.byte	0x04, 0x0a
        /*0636*/ 	.short	(.L_67 - .L_66)
	.align		4
.L_66:
        /*0638*/ 	.word	index@(.nv.constant0._ZN9deep_gemm24sm100_fp8_gemm_1d1d_implILN4cute4UMMA5MajorE0ELS3_0ELj0ELj7168ELj2048ELj128ELj224ELj128ELj1ELj128ELj128ELj64ELj6ELj128ELj128ELj2ELb0ELj138ELNS_8GemmTypeE0ELb0EN7cutlass10bfloat16_tENS_16EpilogueIdentityEEEvPijjj14CUtensorMap_stS9_S9_S9_S9_)
        /*063c*/ 	.short	0x0380
        /*063e*/ 	.short	0x02c0


	//----- nvinfo : EIATTR_SW_WAR
	.align		4
.L_67:
        /*0640*/ 	.byte	0x04, 0x36
        /*0642*/ 	.short	(.L_69 - .L_68)
.L_68:
        /*0644*/ 	.word	0x00000008
.L_69:


//--------------------- .nv.compat                --------------------------
	.section	.nv.compat,"",@"SHT_CUDA_COMPAT_INFO"
	.align	4
        /*0000*/ 	.byte	0x02, 0x02, 0x02, 0x00, 0x02, 0x05, 0x05, 0x00, 0x02, 0x03, 0x01, 0x00, 0x02, 0x06, 0x01, 0x00


//--------------------- .nv.callgraph             --------------------------
	.section	.nv.callgraph,"",@"SHT_CUDA_CALLGRAPH"
	.align	4
	.sectionentsize	8
	.align		4
        /*0000*/ 	.word	0x00000000
	.align		4
        /*0004*/ 	.word	0xffffffff
	.align		4
        /*0008*/ 	.word	0x00000000
	.align		4
        /*000c*/ 	.word	0xfffffffe
	.align		4
        /*0010*/ 	.word	0x00000000
	.align		4
        /*0014*/ 	.word	0xfffffffd
	.align		4
        /*0018*/ 	.word	0x00000000
	.align		4
        /*001c*/ 	.word	0xfffffffc


//--------------------- .nv.constant4             --------------------------
	.section	.nv.constant4,"a",@progbits
	.align	8
	.align		8
.nv.constant4:
        /*0000*/ 	.dword	_ZN47_INTERNAL_be5021f0_9_kernel_cu_849cafec_28975154cuda3std3__45__cpo5beginE
	.align		8
        /*0008*/ 	.dword	_ZN47_INTERNAL_be5021f0_9_kernel_cu_849cafec_28975154cuda3std3__45__cpo3endE
	.align		8
        /*0010*/ 	.dword	_ZN47_INTERNAL_be5021f0_9_kernel_cu_849cafec_28975154cuda3std3__45__cpo6cbeginE
	.align		8
        /*0018*/ 	.dword	_ZN47_INTERNAL_be5021f0_9_kernel_cu_849cafec_28975154cuda3std3__45__cpo4cendE
	.align		8
        /*0020*/ 	.dword	_ZN47_INTERNAL_be5021f0_9_kernel_cu_849cafec_28975154cuda3std3__449_GLOBAL__N__be5021f0_9_kernel_cu_849cafec_28975156ignoreE
	.align		8
        /*0028*/ 	.dword	_ZN47_INTERNAL_be5021f0_9_kernel_cu_849cafec_28975154cuda3std3__419piecewise_constructE
	.align		8
        /*0030*/ 	.dword	_ZN47_INTERNAL_be5021f0_9_kernel_cu_849cafec_28975154cuda3std3__48in_placeE
	.align		8
        /*0038*/ 	.dword	_ZN47_INTERNAL_be5021f0_9_kernel_cu_849cafec_28975154cuda3std6ranges3__45__cpo4swapE
	.align		8
        /*0040*/ 	.dword	_ZN47_INTERNAL_be5021f0_9_kernel_cu_849cafec_28975154cuda3std6ranges3__45__cpo9iter_moveE
	.align		8
        /*0048*/ 	.dword	_ZN47_INTERNAL_be5021f0_9_kernel_cu_849cafec_28975154cute7productE
	.align		8
        /*0050*/ 	.dword	_ZN47_INTERNAL_be5021f0_9_kernel_cu_849cafec_28975154cute1_E


//--------------------- .text._ZN9deep_gemm24sm100_fp8_gemm_1d1d_implILN4cute4UMMA5MajorE0ELS3_0ELj0ELj7168ELj2048ELj128ELj224ELj128ELj1ELj128ELj128ELj64ELj6ELj128ELj128ELj2ELb0ELj138ELNS_8GemmTypeE0ELb0EN7cutlass10bfloat16_tENS_16EpilogueIdentityEEEvPijjj14CUtensorMap_stS9_S9_S9_S9_ --------------------------
	.section	.text._ZN9deep_gemm24sm100_fp8_gemm_1d1d_implILN4cute4UMMA5MajorE0ELS3_0ELj0ELj7168ELj2048ELj128ELj224ELj128ELj1ELj128ELj128ELj64ELj6ELj128ELj128ELj2ELb0ELj138ELNS_8GemmTypeE0ELb0EN7cutlass10bfloat16_tENS_16EpilogueIdentityEEEvPijjj14CUtensorMap_stS9_S9_S9_S9_,"ax",@progbits
	.align	128
        .global         _ZN9deep_gemm24sm100_fp8_gemm_1d1d_implILN4cute4UMMA5MajorE0ELS3_0ELj0ELj7168ELj2048ELj128ELj224ELj128ELj1ELj128ELj128ELj64ELj6ELj128ELj128ELj2ELb0ELj138ELNS_8GemmTypeE0ELb0EN7cutlass10bfloat16_tENS_16EpilogueIdentityEEEvPijjj14CUtensorMap_stS9_S9_S9_S9_
        .type           _ZN9deep_gemm24sm100_fp8_gemm_1d1d_implILN4cute4UMMA5MajorE0ELS3_0ELj0ELj7168ELj2048ELj128ELj224ELj128ELj1ELj128ELj128ELj64ELj6ELj128ELj128ELj2ELb0ELj138ELNS_8GemmTypeE0ELb0EN7cutlass10bfloat16_tENS_16EpilogueIdentityEEEvPijjj14CUtensorMap_stS9_S9_S9_S9_,@function
        .size           _ZN9deep_gemm24sm100_fp8_gemm_1d1d_implILN4cute4UMMA5MajorE0ELS3_0ELj0ELj7168ELj2048ELj128ELj224ELj128ELj1ELj128ELj128ELj64ELj6ELj128ELj128ELj2ELb0ELj138ELNS_8GemmTypeE0ELb0EN7cutlass10bfloat16_tENS_16EpilogueIdentityEEEvPijjj14CUtensorMap_stS9_S9_S9_S9_,(.L_x_130 - _ZN9deep_gemm24sm100_fp8_gemm_1d1d_implILN4cute4UMMA5MajorE0ELS3_0ELj0ELj7168ELj2048ELj128ELj224ELj128ELj1ELj128ELj128ELj64ELj6ELj128ELj128ELj2ELb0ELj138ELNS_8GemmTypeE0ELb0EN7cutlass10bfloat16_tENS_16EpilogueIdentityEEEvPijjj14CUtensorMap_stS9_S9_S9_S9_)
        .other          _ZN9deep_gemm24sm100_fp8_gemm_1d1d_implILN4cute4UMMA5MajorE0ELS3_0ELj0ELj7168ELj2048ELj128ELj224ELj128ELj1ELj128ELj128ELj64ELj6ELj128ELj128ELj2ELb0ELj138ELNS_8GemmTypeE0ELb0EN7cutlass10bfloat16_tENS_16EpilogueIdentityEEEvPijjj14CUtensorMap_stS9_S9_S9_S9_,@"STO_CUDA_ENTRY STV_DEFAULT"
_ZN9deep_gemm24sm100_fp8_gemm_1d1d_implILN4cute4UMMA5MajorE0ELS3_0ELj0ELj7168ELj2048ELj128ELj224ELj128ELj1ELj128ELj128ELj64ELj6ELj128ELj128ELj2ELb0ELj138ELNS_8GemmTypeE0ELb0EN7cutlass10bfloat16_tENS_16EpilogueIdentityEEEvPijjj14CUtensorMap_stS9_S9_S9_S9_:
.text._ZN9deep_gemm24sm100_fp8_gemm_1d1d_implILN4cute4UMMA5MajorE0ELS3_0ELj0ELj7168ELj2048ELj128ELj224ELj128ELj1ELj128ELj128ELj64ELj6ELj128ELj128ELj2ELb0ELj138ELNS_8GemmTypeE0ELb0EN7cutlass10bfloat16_tENS_16EpilogueIdentityEEEvPijjj14CUtensorMap_stS9_S9_S9_S9_:
[----:B------:R-:W1:Y:S01]  /*0000*/  LDC R1, c[0x0][0x37c] ;  /* 0x0000df00ff017b82 */ /* 0x000e620000000800 */
[----:B------:R-:W2:Y:S02]  /*0010*/  S2R R0, SR_TID.X ;  /* 0x0000000000007919 */ /* 0x000ea40000002100 */
[----:B--2---:R-:W-:-:S05]  /*0020*/  SHF.R.U32.HI R0, RZ, 0x5, R0 ;  /* 0x00000005ff007819 */ /* 0x004fca0000011600 */
[----:B------:R-:W2:Y:S02]  /*0030*/  SHFL.IDX PT, R21, R0, RZ, 0x1f ;  /* 0x00001fff00157589 */ /* 0x000ea400000e0000 */
[----:B--2---:R-:W-:-:S13]  /*0040*/  ISETP.NE.AND P0, PT, R21, 0x2, PT ;  /* 0x000000021500780c */ /* 0x004fda0003f05270 */
[----:B-1----:R-:W-:Y:S05]  /*0050*/  @!P0 BRA `(.L_x_0) ;  /* 0x0000000400188947 */ /* 0x002fea0003800000 */
[----:B------:R-:W-:-:S13]  /*0060*/  ISETP.NE.AND P0, PT, R21, 0x1, PT ;  /* 0x000000011500780c */ /* 0x000fda0003f05270 */
[----:B------:R-:W-:Y:S05]  /*0070*/  @!P0 BRA `(.L_x_1) ;  /* 0x0000000000608947 */ /* 0x000fea0003800000 */
[----:B------:R-:W-:-:S13]  /*0080*/  ISETP.NE.AND P0, PT, R21, RZ, PT ;  /* 0x000000ff1500720c */ /* 0x000fda0003f05270 */
[----:B------:R-:W-:Y:S05]  /*0090*/  @P0 BRA `(.L_x_2) ;  /* 0x0000000800940947 */ /* 0x000fea0003800000 */
[----:B------:R-:W-:Y:S01]  /*00a0*/  ELECT P0, URZ, PT ;  /* 0x0000000000ff782f */ /* 0x000fe20003800000 */
[----:B------:R-:W-:-:S12]  /*00b0*/  BSSY.RECONVERGENT B0, `(.L_x_3) ;  /* 0x0000013000007945 */ /* 0x000fd80003800200 */
[----:B------:R-:W-:Y:S05]  /*00c0*/  @!P0 BRA `(.L_x_4) ;  /* 0x0000000000448947 */ /* 0x000fea0003800000 */
[----:B------:R-:W1:Y:S02]  /*00d0*/  LDCU.64 UR4, c[0x0][0x348] ;  /* 0x00006900ff0477ac */ /* 0x000e640008000a00 */
[----:B-1----:R-:W-:Y:S02]  /*00e0*/  UIADD3 UR12, UP4, UPT, UR4, 0x40, URZ ;  /* 0x00000040040c7890 */ /* 0x002fe4000ff9e0ff */
[----:B------:R-:W-:Y:S02]  /*00f0*/  UIADD3 UR10, UP3, UPT, UR4, 0xc0, URZ ;  /* 0x000000c0040a7890 */ /* 0x000fe4000ff7e0ff */
[----:B------:R-:W-:Y:S02]  /*0100*/  UIADD3 UR8, UP2, UPT, UR4, 0x140, URZ ;  /* 0x0000014004087890 */ /* 0x000fe4000ff5e0ff */
[----:B------:R-:W-:Y:S02]  /*0110*/  UIADD3 UR6, UP1, UPT, UR4, 0x1c0, URZ ;  /* 0x000001c004067890 */ /* 0x000fe4000ff3e0ff */
[----:B------:R-:W-:-:S02]  /*0120*/  UIADD3 UR4, UP0, UPT, UR4, 0x240, URZ ;  /* 0x0000024004047890 */ /* 0x000fc4000ff1e0ff */
[----:B------:R-:W-:Y:S02]  /*0130*/  UIADD3.X UR13, UPT, UPT, URZ, UR5, URZ, UP4, !UPT ;  /* 0x00000005ff0d7290 */ /* 0x000fe4000a7fe4ff */
[----:B------:R-:W-:Y:S02]  /*0140*/  UIADD3.X UR11, UPT, UPT, URZ, UR5, URZ, UP3, !UPT ;  /* 0x00000005ff0b7290 */ /* 0x000fe40009ffe4ff */
[----:B------:R-:W-:Y:S02]  /*0150*/  UIADD3.X UR9, UPT, UPT, URZ, UR5, URZ, UP2, !UPT ;  /* 0x00000005ff097290 */ /* 0x000fe400097fe4ff */
[----:B------:R-:W-:Y:S02]  /*0160*/  UIADD3.X UR7, UPT, UPT, URZ, UR5, URZ, UP1, !UPT ;  /* 0x00000005ff077290 */ /* 0x000fe40008ffe4ff */
[----:B------:R-:W-:Y:S01]  /*0170*/  UIADD3.X UR5, UPT, UPT, URZ, UR5, URZ, UP0, !UPT ;  /* 0x00000005ff057290 */ /* 0x000fe200087fe4ff */
[----:B------:R1:W-:Y:S02]  /*0180*/  UTMACCTL.PF [UR12] ;  /* 0x000000000c0079b9 */ /* 0x0003e40008040000 */
[----:B------:R1:W-:Y:S02]  /*0190*/  UTMACCTL.PF [UR10] ;  /* 0x000000000a0079b9 */ /* 0x0003e40008040000 */
[----:B------:R1:W-:Y:S02]  /*01a0*/  UTMACCTL.PF [UR8] ;  /* 0x00000000080079b9 */ /* 0x0003e40008040000 */
[----:B------:R1:W-:Y:S02]  /*01b0*/  UTMACCTL.PF [UR6] ;  /* 0x00000000060079b9 */ /* 0x0003e40008040000 */
[----:B------:R1:W-:Y:S02]  /*01c0*/  UTMACCTL.PF [UR4] ;  /* 0x00000000040079b9 */ /* 0x0003e40008040000 */
[----:B-1----:R-:W-:Y:S01]  /*01d0*/  NOP ;  /* 0x0000000000007918 */ /* 0x002fe20000000000 */
.L_x_4:
[----:B------:R-:W-:Y:S05]  /*01e0*/  BSYNC.RECONVERGENT B0 ;  /* 0x0000000000007941 */ /* 0x000fea0003800200 */
.L_x_3:
[----:B------:R-:W-:Y:S05]  /*01f0*/  BRA `(.L_x_2) ;  /* 0x00000008003c7947 */ /* 0x000fea0003800000 */
.L_x_1:
[----:B------:R-:W-:Y:S01]  /*0200*/  ELECT P0, URZ, PT ;  /* 0x0000000000ff782f */ /* 0x000fe20003800000 */
[----:B------:R-:W-:-:S12]  /*0210*/  BSSY.RECONVERGENT B0, `(.L_x_5) ;  /* 0x0000029000007945 */ /* 0x000fd80003800200 */
[----:B------:R-:W-:Y:S05]  /*0220*/  @!P0 BRA `(.L_x_6) ;  /* 0x00000000009c8947 */ /* 0x000fea0003800000 */
[----:B------:R-:W1:Y:S01]  /*0230*/  S2UR UR5, SR_CgaCtaId ;  /* 0x00000000000579c3 */ /* 0x000e620000008800 */
[----:B------:R-:W-:Y:S01]  /*0240*/  UMOV UR7, 0x400 ;  /* 0x0000040000077882 */ /* 0x000fe20000000000 */
[----:B------:R-:W-:Y:S01]  /*0250*/  UMOV UR6, 0x1 ;  /* 0x0000000100067882 */ /* 0x000fe20000000000 */
[----:B------:R-:W-:Y:S02]  /*0260*/  UMOV UR4, 0x40 ;  /* 0x0000004000047882 */ /* 0x000fe40000000000 */
[----:B------:R-:W-:-:S04]  /*0270*/  UIADD3 UR8, UPT, UPT, -UR4, 0x100000, URZ ;  /* 0x0010000004087890 */ /* 0x000fc8000fffe1ff */
[----:B------:R-:W-:Y:S02]  /*0280*/  USHF.L.U32 UR9, UR8, 0xb, URZ ;  /* 0x0000000b08097899 */ /* 0x000fe400080006ff */
[----:B------:R-:W-:Y:S01]  /*0290*/  USHF.L.U32 UR8, UR8, 0x1, URZ ;  /* 0x0000000108087899 */ /* 0x000fe200080006ff */
[----:B------:R-:W-:Y:S02]  /*02a0*/  UMOV UR4, 0x100 ;  /* 0x0000010000047882 */ /* 0x000fe40000000000 */
[----:B------:R-:W-:-:S04]  /*02b0*/  UIADD3 UR10, UPT, UPT, -UR4, 0x100000, URZ ;  /* 0x00100000040a7890 */ /* 0x000fc8000fffe1ff */
[----:B------:R-:W-:Y:S02]  /*02c0*/  USHF.L.U32 UR11, UR10, 0xb, URZ ;  /* 0x0000000b0a0b7899 */ /* 0x000fe400080006ff */
[----:B------:R-:W-:Y:S02]  /*02d0*/  USHF.L.U32 UR10, UR10, 0x1, URZ ;  /* 0x000000010a0a7899 */ /* 0x000fe400080006ff */
[----:B-1----:R-:W-:Y:S02]  /*02e0*/  ULEA UR5, UR5, UR7, 0x18 ;  /* 0x0000000705057291 */ /* 0x002fe4000f8ec0ff */
[----:B------:R-:W-:-:S04]  /*02f0*/  UIADD3 UR6, UPT, UPT, -UR6, 0x100000, URZ ;  /* 0x0010000006067890 */ /* 0x000fc8000fffe1ff */
[----:B------:R-:W-:Y:S02]  /*0300*/  USHF.L.U32 UR7, UR6, 0xb, URZ ;  /* 0x0000000b06077899 */ /* 0x000fe400080006ff */
[----:B------:R-:W-:Y:S01]  /*0310*/  USHF.L.U32 UR6, UR6, 0x1, URZ ;  /* 0x0000000106067899 */ /* 0x000fe200080006ff */
[----:B------:R-:W1:Y:S11]  /*0320*/  FENCE.VIEW.ASYNC.S ;  /* 0x00000000000073c6 */ /* 0x000e760000000000 */
[----:B-1----:R1:W2:Y:S01]  /*0330*/  SYNCS.EXCH.64 URZ, [UR5+0x33400], UR6 ;  /* 0x0334000605ff75b2 */ /* 0x0022a20008000100 */
[----:B------:R1:W3:Y:S01]  /*0340*/  SYNCS.EXCH.64 URZ, [UR5+0x33430], UR6 ;  /* 0x0334300605ff75b2 */ /* 0x0002e20008000100 */
[----:B------:R1:W4:Y:S01]  /*0350*/  SYNCS.EXCH.64 URZ, [UR5+0x33460], UR8 ;  /* 0x0334600805ff75b2 */ /* 0x0003220008000100 */
[----:B------:R1:W5:Y:S01]  /*0360*/  SYNCS.EXCH.64 URZ, [UR5+0x33408], UR6 ;  /* 0x0334080605ff75b2 */ /* 0x0003620008000100 */
[----:B------:R1:W1:Y:S01]  /*0370*/  SYNCS.EXCH.64 URZ, [UR5+0x33438], UR6 ;  /* 0x0334380605ff75b2 */ /* 0x0002620008000100 */
        /* <DEDUP_REMOVED lines=17> */
[----:B------:R-:W-:Y:S01]  /*0490*/  NOP ;  /* 0x0000000000007918 */ /* 0x000fe20000000000 */
.L_x_6:
[----:B-1----:R-:W-:Y:S05]  /*04a0*/  BSYNC.RECONVERGENT B0 ;  /* 0x0000000000007941 */ /* 0x002fea0003800200 */
.L_x_5:
[----:B------:R-:W-:Y:S05]  /*04b0*/  BRA `(.L_x_2) ;  /* 0x00000004008c7947 */ /* 0x000fea0003800000 */
.L_x_0:
[----:B------:R-:W1:Y:S01]  /*04c0*/  S2R R4, SR_CgaCtaId ;  /* 0x0000000000047919 */ /* 0x000e620000008800 */
[----:B------:R-:W-:Y:S01]  /*04d0*/  NOP ;  /* 0x0000000000007918 */ /* 0x000fe20000000000 */
[----:B------:R-:W-:-:S04]  /*04e0*/  MOV R3, 0x40 ;  /* 0x0000004000037802 */ /* 0x000fc80000000f00 */
[----:B-1----:R-:W-:Y:S02]  /*04f0*/  LEA R2, R4, R3, 0x18 ;  /* 0x0000000304027211 */ /* 0x002fe400078ec0ff */
[----:B------:R-:W-:-:S03]  /*0500*/  MOV R3, 0x400 ;  /* 0x0000040000037802 */ /* 0x000fc60000000f00 */
[----:B------:R-:W1:Y:S02]  /*0510*/  LDS.U8 R0, [R2] ;  /* 0x0000000002007984 */ /* 0x000e640000000000 */
[----:B-1----:R-:W-:Y:S02]  /*0520*/  ISETP.NE.AND P0, PT, R0, RZ, PT ;  /* 0x000000ff0000720c */ /* 0x002fe40003f05270 */
[----:B------:R-:W-:-:S11]  /*0530*/  LEA R0, R4, R3, 0x18 ;  /* 0x0000000304007211 */ /* 0x000fd600078ec0ff */
[----:B------:R-:W-:Y:S05]  /*0540*/  @P0 BRA `(.L_x_7) ;  /* 0x0000000400500947 */ /* 0x000fea0003800000 */
[C---:B------:R-:W-:Y:S02]  /*0550*/  LOP3.LUT R2, R4.reuse, 0x1, RZ, 0xc0, !PT ;  /* 0x0000000104027812 */ /* 0x040fe400078ec0ff */
[----:B------:R-:W-:Y:S02]  /*0560*/  LOP3.LUT R11, R4, 0x1, RZ, 0x3c, !PT ;  /* 0x00000001040b7812 */ /* 0x000fe400078e3cff */
[----:B------:R-:W-:-:S13]  /*0570*/  ISETP.NE.U32.AND P1, PT, R2, 0x1, PT ;  /* 0x000000010200780c */ /* 0x000fda0003f25070 */
[----:B------:R-:W-:Y:S05]  /*0580*/  @!P1 BRA `(.L_x_8) ;  /* 0x0000000000c49947 */ /* 0x000fea0003800000 */
[----:B------:R-:W-:Y:S01]  /*0590*/  ELECT P0, URZ, PT ;  /* 0x0000000000ff782f */ /* 0x000fe20003800000 */
[----:B------:R-:W-:-:S12]  /*05a0*/  BSSY B0, `(.L_x_8) ;  /* 0x000002f000007945 */ /* 0x000fd80003800000 */
[----:B------:R-:W-:Y:S05]  /*05b0*/  @!P0 BRA `(.L_x_9) ;  /* 0x0000000000b48947 */ /* 0x000fea0003800000 */
[----:B------:R-:W-:-:S05]  /*05c0*/  UMOV UR4, 0x10 ;  /* 0x0000001000047882 */ /* 0x000fca0000000000 */
[----:B------:R-:W-:Y:S04]  /*05d0*/  DEPBAR.LE SB1, 0x36 ;  /* 0x00009d800000791a */ /* 0x000fe80000000000 */
[----:B------:R-:W1:Y:S02]  /*05e0*/  UTCATOMSWS.2CTA.FIND_AND_SET.ALIGN UP0, UR4, UR4 ;  /* 0x00000004000475e3 */ /* 0x000e640008200800 */
[----:B-1----:R-:W-:Y:S01]  /*05f0*/  PLOP3.LUT P0, PT, PT, PT, UP0, 0x80, 0x8 ;  /* 0x000000000008781c */ /* 0x002fe20003f0f008 */
[----:B------:R-:W-:-:S03]  /*0600*/  IMAD.U32 R9, RZ, RZ, UR4 ;  /* 0x00000004ff097e24 */ /* 0x000fc6000f8e00ff */
[----:B------:R-:W-:-:S04]  /*0610*/  SEL R2, RZ, 0xffffffff, !P0 ;  /* 0xffffffffff027807 */ /* 0x000fc80004000000 */
[----:B------:R-:W-:-:S13]  /*0620*/  ISETP.NE.AND P0, PT, R2, RZ, PT ;  /* 0x000000ff0200720c */ /* 0x000fda0003f05270 */
[----:B------:R-:W-:Y:S05]  /*0630*/  @P0 BRA `(.L_x_10) ;  /* 0x0000000000240947 */ /* 0x000fea0003800000 */
.L_x_11:
[----:B------:R-:W-:Y:S05]  /*0640*/  NANOSLEEP 0x64 ;  /* 0x000000640000795d */ /* 0x000fea0003800000 */
[----:B------:R-:W-:-:S05]  /*0650*/  UMOV UR4, 0x10 ;  /* 0x0000001000047882 */ /* 0x000fca0000000000 */
[----:B------:R-:W-:Y:S04]  /*0660*/  DEPBAR.LE SB1, 0x36 ;  /* 0x00009d800000791a */ /* 0x000fe80000000000 */
[----:B------:R-:W1:Y:S02]  /*0670*/  UTCATOMSWS.2CTA.FIND_AND_SET.ALIGN UP0, UR4, UR4 ;  /* 0x00000004000475e3 */ /* 0x000e640008200800 */
[----:B-1----:R-:W-:Y:S01]  /*0680*/  PLOP3.LUT P0, PT, PT, PT, UP0, 0x80, 0x8 ;  /* 0x000000000008781c */ /* 0x002fe20003f0f008 */
[----:B------:R-:W-:-:S03]  /*0690*/  IMAD.U32 R9, RZ, RZ, UR4 ;  /* 0x00000004ff097e24 */ /* 0x000fc6000f8e00ff */
[----:B------:R-:W-:-:S04]  /*06a0*/  SEL R2, RZ, 0xffffffff, !P0 ;  /* 0xffffffffff027807 */ /* 0x000fc80004000000 */
[----:B------:R-:W-:-:S13]  /*06b0*/  ISETP.NE.AND P0, PT, R2, RZ, PT ;  /* 0x000000ff0200720c */ /* 0x000fda0003f05270 */
[----:B------:R-:W-:Y:S05]  /*06c0*/  @!P0 BRA `(.L_x_11) ;  /* 0xfffffffc00dc8947 */ /* 0x000fea000383ffff */
.L_x_10:
[----:B------:R-:W-:Y:S01]  /*06d0*/  MOV R3, 0x60 ;  /* 0x0000006000037802 */ /* 0x000fe20000000f00 */
[----:B------:R-:W-:Y:S02]  /*06e0*/  VIADD R2, R0, 0x334b0 ;  /* 0x000334b000027836 */ /* 0x000fe40000000000 */
[----:B------:R-:W-:Y:S01]  /*06f0*/  IMAD.MOV.U32 R8, RZ, RZ, 0x4 ;  /* 0x00000004ff087424 */ /* 0x000fe200078e00ff */
[----:B------:R-:W-:Y:S02]  /*0700*/  LEA R12, R4, R3, 0x18 ;  /* 0x00000003040c7211 */ /* 0x000fe400078ec0ff */
[----:B------:R-:W-:-:S03]  /*0710*/  MOV R3, 0x58 ;  /* 0x0000005800037802 */ /* 0x000fc60000000f00 */
[----:B------:R-:W1:Y:S01]  /*0720*/  LDS R6, [R12] ;  /* 0x000000000c067984 */ /* 0x000e620000000800 */
[----:B------:R-:W-:Y:S01]  /*0730*/  LEA R10, R4, R3, 0x18 ;  /* 0x00000003040a7211 */ /* 0x000fe200078ec0ff */
[----:B-1----:R-:W-:-:S04]  /*0740*/  IMAD.U32 R6, R6, -0x80000000, RZ ;  /* 0x8000000006067824 */ /* 0x002fc800078e00ff */
[----:B------:R-:W1:Y:S02]  /*0750*/  SYNCS.PHASECHK.TRANS64.TRYWAIT P0, [R10+URZ], R6 ;  /* 0x000000060a0075a7 */ /* 0x000e6400080011ff */
[----:B-1----:R-:W-:Y:S05]  /*0760*/  @P0 BRA `(.L_x_12) ;  /* 0x0000000000080947 */ /* 0x002fea0003800000 */
[----:B------:R-:W1:Y:S02]  /*0770*/  SYNCS.PHASECHK.TRANS64.TRYWAIT P0, [R10+URZ], R6 ;  /* 0x000000060a0075a7 */ /* 0x000e6400080011ff */
[----:B-1----:R-:W-:Y:S05]  /*0780*/  @!P0 BRA `(.L_x_13) ;  /* 0x0000005c00388947 */ /* 0x002fea0003800000 */
.L_x_12:
[----:B------:R-:W-:Y:S01]  /*0790*/  PRMT R3, R11, 0x654, R10 ;  /* 0x000006540b037816 */ /* 0x000fe2000000000a */
[----:B-1----:R-:W-:Y:S01]  /*07a0*/  IMAD.SHL.U32 R7, R9, 0x20, RZ ;  /* 0x0000002009077824 */ /* 0x002fe200078e00ff */
[----:B------:R-:W-:Y:S01]  /*07b0*/  PRMT R2, R11, 0x654, R2 ;  /* 0x000006540b027816 */ /* 0x000fe20000000002 */
[----:B------:R-:W-:Y:S01]  /*07c0*/  IMAD.MOV.U32 R6, RZ, RZ, 0xffff ;  /* 0x0000ffffff067424 */ /* 0x000fe200078e00ff */
[----:B------:R1:W-:Y:S01]  /*07d0*/  SYNCS.ARRIVE.TRANS64.RED RZ, [R3+URZ], R8 ;  /* 0x0000000803ff79a7 */ /* 0x0003e200080004ff */
[----:B------:R-:W-:Y:S01]  /*07e0*/  IMAD.MOV.U32 R5, RZ, RZ, 0x1 ;  /* 0x00000001ff057424 */ /* 0x000fe200078e00ff */
[----:B------:R1:W-:Y:S01]  /*07f0*/  STS [R0+0x334b0], R7 ;  /* 0x0334b00700007388 */ /* 0x0003e20000000800 */
[----:B------:R-:W-:Y:S01]  /*0800*/  VIADD R10, R9, 0x10 ;  /* 0x00000010090a7836 */ /* 0x000fe20000000000 */
[----:B------:R-:W-:Y:S02]  /*0810*/  SHF.L.U32 R6, R6, R9, RZ ;  /* 0x0000000906067219 */ /* 0x000fe400000006ff */
[----:B------:R1:W-:Y:S01]  /*0820*/  STAS [R2.64], R9 ;  /* 0x0000000902007dbd */ /* 0x0003e2000c0008ff */
[----:B------:R-:W-:-:S02]  /*0830*/  MOV R15, 0x50 ;  /* 0x00000050000f7802 */ /* 0x000fc40000000f00 */
[----:B------:R-:W-:Y:S02]  /*0840*/  SHF.L.U32 R13, R5, R10, RZ ;  /* 0x0000000a050d7219 */ /* 0x000fe400000006ff */
[----:B------:R-:W-:Y:S02]  /*0850*/  LEA R15, R4, R15, 0x18 ;  /* 0x0000000f040f7211 */ /* 0x000fe400078ec0ff */
[----:B------:R-:W-:-:S05]  /*0860*/  LOP3.LUT R6, R13, R6, RZ, 0xfc, !PT ;  /* 0x000000060d067212 */ /* 0x000fca00078efcff */
[----:B------:R1:W-:Y:S04]  /*0870*/  ATOMS.OR RZ, [R15], R6 ;  /* 0x000000060fff738c */ /* 0x0003e80003000000 */
[----:B------:R1:W-:Y:S02]  /*0880*/  ATOMS.XOR RZ, [R12], R5 ;  /* 0x000000050cff738c */ /* 0x0003e40003800000 */
.L_x_9:
[----:B------:R-:W-:Y:S05]  /*0890*/  BSYNC B0 ;  /* 0x0000000000007941 */ /* 0x000fea0003800000 */
.L_x_8:
[----:B------:R-:W-:Y:S05]  /*08a0*/  @P1 BRA `(.L_x_14) ;  /* 0x0000000000881947 */ /* 0x000fea0003800000 */
[----:B------:R-:W-:Y:S05]  /*08b0*/  WARPSYNC.ALL ;  /* 0x0000000000007948 */ /* 0x000fea0003800000 */
[----:B------:R-:W-:Y:S01]  /*08c0*/  NOP ;  /* 0x0000000000007918 */ /* 0x000fe20000000000 */
[----:B------:R-:W-:-:S13]  /*08d0*/  ELECT P0, URZ, PT ;  /* 0x0000000000ff782f */ /* 0x000fda0003800000 */
[----:B------:R-:W-:Y:S05]  /*08e0*/  @!P0 BRA `(.L_x_14) ;  /* 0x0000000000788947 */ /* 0x000fea0003800000 */
[----:B-1----:R-:W-:Y:S02]  /*08f0*/  MOV R5, 0x60 ;  /* 0x0000006000057802 */ /* 0x002fe40000000f00 */
[----:B------:R-:W-:Y:S02]  /*0900*/  MOV R3, 0x58 ;  /* 0x0000005800037802 */ /* 0x000fe40000000f00 */
[C---:B------:R-:W-:Y:S02]  /*0910*/  LEA R5, R4.reuse, R5, 0x18 ;  /* 0x0000000504057211 */ /* 0x040fe400078ec0ff */
[----:B------:R-:W-:-:S03]  /*0920*/  LEA R6, R4, R3, 0x18 ;  /* 0x0000000304067211 */ /* 0x000fc600078ec0ff */
[----:B------:R-:W1:Y:S02]  /*0930*/  LDS R2, [R5] ;  /* 0x0000000005027984 */ /* 0x000e640000000800 */
[----:B-1----:R-:W-:-:S04]  /*0940*/  IMAD.U32 R2, R2, -0x80000000, RZ ;  /* 0x8000000002027824 */ /* 0x002fc800078e00ff */
[----:B------:R-:W1:Y:S02]  /*0950*/  SYNCS.PHASECHK.TRANS64.TRYWAIT P0, [R6+URZ], R2 ;  /* 0x00000002060075a7 */ /* 0x000e6400080011ff */
[----:B-1----:R-:W-:Y:S05]  /*0960*/  @P0 BRA `(.L_x_15) ;  /* 0x0000000000080947 */ /* 0x002fea0003800000 */
[----:B------:R-:W1:Y:S02]  /*0970*/  SYNCS.PHASECHK.TRANS64.TRYWAIT P0, [R6+URZ], R2 ;  /* 0x00000002060075a7 */ /* 0x000e6400080011ff */
[----:B-1----:R-:W-:Y:S05]  /*0980*/  @!P0 BRA `(.L_x_16) ;  /* 0x0000005800d08947 */ /* 0x002fea0003800000 */
.L_x_15:
[----:B------:R-:W2:Y:S01]  /*0990*/  LDS R8, [R0+0x334b0] ;  /* 0x0334b00000087984 */ /* 0x000ea20000000800 */
[----:B-1----:R-:W-:Y:S01]  /*09a0*/  IMAD.MOV.U32 R3, RZ, RZ, 0xffff ;  /* 0x0000ffffff037424 */ /* 0x002fe200078e00ff */
[----:B------:R-:W-:Y:S01]  /*09b0*/  PRMT R6, R11, 0x654, R6 ;  /* 0x000006540b067816 */ /* 0x000fe20000000006 */
[----:B------:R-:W-:Y:S02]  /*09c0*/  IMAD.MOV.U32 R2, RZ, RZ, 0x1 ;  /* 0x00000001ff027424 */ /* 0x000fe400078e00ff */
[C---:B--2---:R-:W-:Y:S01]  /*09d0*/  IMAD.SHL.U32 R9, R8.reuse, 0x20, RZ ;  /* 0x0000002008097824 */ /* 0x044fe200078e00ff */
[----:B------:R-:W-:Y:S01]  /*09e0*/  SHF.L.U32 R3, R3, R8, RZ ;  /* 0x0000000803037219 */ /* 0x000fe200000006ff */
[----:B------:R-:W-:-:S03]  /*09f0*/  VIADD R7, R8, 0x10 ;  /* 0x0000001008077836 */ /* 0x000fc60000000000 */
[----:B------:R2:W-:Y:S02]  /*0a00*/  STS [R0+0x334b0], R9 ;  /* 0x0334b00900007388 */ /* 0x0005e40000000800 */
[----:B------:R-:W-:Y:S02]  /*0a10*/  SHF.L.U32 R8, R2, R7, RZ ;  /* 0x0000000702087219 */ /* 0x000fe400000006ff */
[----:B------:R-:W-:Y:S02]  /*0a20*/  MOV R7, 0x50 ;  /* 0x0000005000077802 */ /* 0x000fe40000000f00 */
[----:B------:R-:W-:Y:S02]  /*0a30*/  LOP3.LUT R3, R8, R3, RZ, 0xfc, !PT ;  /* 0x0000000308037212 */ /* 0x000fe400078efcff */
[----:B------:R-:W-:-:S05]  /*0a40*/  LEA R4, R4, R7, 0x18 ;  /* 0x0000000704047211 */ /* 0x000fca00078ec0ff */
[----:B------:R2:W-:Y:S01]  /*0a50*/  ATOMS.OR RZ, [R4], R3 ;  /* 0x0000000304ff738c */ /* 0x0005e20003000000 */
[----:B------:R2:W-:Y:S03]  /*0a60*/  SYNCS.ARRIVE.TRANS64.RED.A1T0 RZ, [R6+URZ], RZ ;  /* 0x000000ff06ff79a7 */ /* 0x0005e600081004ff */
[----:B------:R2:W-:Y:S01]  /*0a70*/  ATOMS.XOR RZ, [R5], R2 ;  /* 0x0000000205ff738c */ /* 0x0005e20003800000 */
[----:B------:R-:W-:Y:S05]  /*0a80*/  BRA `(.L_x_14) ;  /* 0x0000000000107947 */ /* 0x000fea0003800000 */
.L_x_7:
[----:B------:R-:W-:Y:S02]  /*0a90*/  MOV R3, 0xffffffff ;  /* 0xffffffff00037802 */ /* 0x000fe40000000f00 */
[----:B------:R-:W-:-:S03]  /*0aa0*/  MOV R2, 0xad0 ;  /* 0x00000ad000027802 */ /* 0x000fc60000000f00 */
[----:B------:R1:W-:Y:S04]  /*0ab0*/  STS [R0+0x334b0], R3 ;  /* 0x0334b00300007388 */ /* 0x0003e80000000800 */
[----:B-1----:R-:W-:Y:S05]  /*0ac0*/  CALL.REL.NOINC `($__internal_1_$__cuda_sm10x_tcgen05_guardrail_trap_phase_invalid_during_alloc) ;  /* 0x0000006000d07944 */ /* 0x002fea0003c00000 */
.L_x_14:
[----:B------:R-:W-:Y:S05]  /*0ad0*/  WARPSYNC.ALL ;  /* 0x0000000000007948 */ /* 0x000fea0003800000 */
[----:B------:R-:W-:Y:S01]  /*0ae0*/  NOP ;  /* 0x0000000000007918 */ /* 0x000fe20000000000 */
.L_x_2:
[----:B------:R-:W1:Y:S02]  /*0af0*/  LDCU UR4, c[0x0][0x36c] ;  /* 0x00006d80ff0477ac */ /* 0x000e640008000800 */
[----:B-1----:R-:W-:-:S09]  /*0b00*/  UISETP.EQ.U32.AND UP0, UPT, UR4, 0x1, UPT ;  /* 0x000000010400788c */ /* 0x002fd2000bf02070 */
[----:B------:R-:W-:Y:S05]  /*0b10*/  BRA.U !UP0, `(.L_x_17) ;  /* 0x0000000108187547 */ /* 0x000fea000b800000 */
[----:B------:R-:W-:-:S00]  /*0b20*/  MEMBAR.ALL.CTA ;  /* 0x0000000000007992 */ /* 0x000fc00000008000 */
[----:B--2345:R-:W-:Y:S06]  /*0b30*/  MEMBAR.ALL.GPU ;  /* 0x0000000000007992 */ /* 0x03cfec000000a000 */
[----:B------:R-:W-:-:S00]  /*0b40*/  ERRBAR ;  /* 0x00000000000079ab */ /* 0x000fc00000000000 */
[----:B------:R-:W-:Y:S08]  /*0b50*/  CGAERRBAR ;  /* 0x00000000000075ab */ /* 0x000ff00000000000 */
[----:B------:R-:W-:Y:S01]  /*0b60*/  UCGABAR_ARV ;  /* 0x00000000000079c7 */ /* 0x000fe20008000000 */
[----:B------:R-:W-:Y:S05]  /*0b70*/  BRA `(.L_x_18) ;  /* 0x0000000000047947 */ /* 0x000fea0003800000 */
.L_x_17:
[----:B--2345:R-:W-:Y:S01]  /*0b80*/  NOP ;  /* 0x0000000000007918 */ /* 0x03cfe20000000000 */
.L_x_18:
[----:B------:R-:W-:Y:S05]  /*0b90*/  BRA.U !UP0, `(.L_x_19) ;  /* 0x00000001080c7547 */ /* 0x000fea000b800000 */
[----:B------:R-:W-:Y:S01]  /*0ba0*/  UCGABAR_WAIT ;  /* 0x0000000000007dc7 */ /* 0x000fe20008000000 */
[----:B------:R-:W-:Y:S01]  /*0bb0*/  CCTL.IVALL ;  /* 0x00000000ff00798f */ /* 0x000fe20002000000 */
[----:B------:R-:W-:Y:S05]  /*0bc0*/  BRA `(.L_x_20) ;  /* 0x0000000000047947 */ /* 0x000fea0003800000 */
.L_x_19:
[----:B------:R-:W-:Y:S06]  /*0bd0*/  BAR.SYNC.DEFER_BLOCKING 0x0 ;  /* 0x0000000000007b1d */ /* 0x000fec0000010000 */
.L_x_20:
[----:B------:R-:W1:Y:S01]  /*0be0*/  LDC R2, c[0x0][0x388] ;  /* 0x0000e200ff027b82 */ /* 0x000e620000000800 */
[----:B------:R-:W2:Y:S01]  /*0bf0*/  S2R R0, SR_LANEID ;  /* 0x0000000000007919 */ /* 0x000ea20000000000 */
[----:B------:R-:W-:Y:S01]  /*0c00*/  ISETP.NE.AND P0, PT, R21, RZ, PT ;  /* 0x000000ff1500720c */ /* 0x000fe20003f05270 */
[----:B-1----:R-:W-:-:S05]  /*0c10*/  VIADD R2, R2, 0x7f ;  /* 0x0000007f02027836 */ /* 0x002fca0000000000 */
[----:B------:R-:W-:-:S05]  /*0c20*/  SHF.R.U32.HI R20, RZ, 0x7, R2 ;  /* 0x00000007ff147819 */ /* 0x000fca0000011602 */
[----:B------:R-:W-:Y:S02]  /*0c30*/  IMAD.SHL.U32 R3, R20, 0x20, RZ ;  /* 0x0000002014037824 */ /* 0x000fe400078e00ff */
[----:B--2---:R-:W-:Y:S05]  /*0c40*/  @!P0 BRA `(.L_x_21) ;  /* 0x0000001000988947 */ /* 0x004fea0003800000 */
[----:B------:R-:W-:Y:S01]  /*0c50*/  ISETP.NE.AND P0, PT, R21, 0x1, PT ;  /* 0x000000011500780c */ /* 0x000fe20003f05270 */
[----:B------:R-:W1:-:S12]  /*0c60*/  S2UR UR5, SR_CgaCtaId ;  /* 0x00000000000579c3 */ /* 0x000e580000008800 */
[----:B------:R-:W-:Y:S05]  /*0c70*/  @!P0 BRA `(.L_x_22) ;  /* 0x0000000400948947 */ /* 0x000fea0003800000 */
[----:B------:R-:W-:-:S13]  /*0c80*/  ISETP.NE.AND P0, PT, R21, 0x2, PT ;  /* 0x000000021500780c */ /* 0x000fda0003f05270 */
[----:B------:R-:W-:Y:S05]  /*0c90*/  @P0 BRA `(.L_x_23) ;  /* 0x0000003800800947 */ /* 0x000fea0003800000 */
[----:B------:R-:W2:Y:S02]  /*0ca0*/  S2UR UR4, SR_CTAID.X ;  /* 0x00000000000479c3 */ /* 0x000ea40000002500 */
[----:B--2---:R-:W-:-:S13]  /*0cb0*/  ISETP.LE.U32.AND P0, PT, R3, UR4, PT ;  /* 0x0000000403007c0c */ /* 0x004fda000bf03070 */
[----:B-1----:R-:W-:Y:S05]  /*0cc0*/  @P0 EXIT ;  /* 0x000000000000094d */ /* 0x002fea0003800000 */
[----:B------:R-:W-:Y:S01]  /*0cd0*/  ULOP3.LUT UR4, URZ, UR4, URZ, 0x33, !UPT ;  /* 0x00000004ff047292 */ /* 0x000fe2000f8e33ff */
[----:B------:R-:W-:Y:S01]  /*0ce0*/  SHF.R.U32.HI R7, RZ, 0x3, R0 ;  /* 0x00000003ff077819 */ /* 0x000fe20000011600 */
[----:B------:R-:W-:Y:S02]  /*0cf0*/  HFMA2 R15, -RZ, RZ, 0, 0 ;  /* 0x00000000ff0f7431 */ /* 0x000fe400000001ff */
[----:B------:R-:W-:Y:S01]  /*0d00*/  IMAD.MOV.U32 R16, RZ, RZ, RZ ;  /* 0x000000ffff107224 */ /* 0x000fe200078e00ff */
[----:B------:R-:W-:Y:S01]  /*0d10*/  UMOV UR5, URZ ;  /* 0x000000ff00057c82 */ /* 0x000fe20008000000 */
[C---:B------:R-:W-:Y:S01]  /*0d20*/  LOP3.LUT R19, R7.reuse, 0x1, RZ, 0x3c, !PT ;  /* 0x0000000107137812 */ /* 0x040fe200078e3cff */
[C---:B------:R-:W-:Y:S01]  /*0d30*/  IMAD.SHL.U32 R21, R7.reuse, 0x20, RZ ;  /* 0x0000002007157824 */ /* 0x040fe200078e00ff */
[----:B------:R-:W-:Y:S01]  /*0d40*/  LOP3.LUT R5, R7, 0x2, RZ, 0x3c, !PT ;  /* 0x0000000207057812 */ /* 0x000fe200078e3cff */
[----:B------:R-:W-:Y:S01]  /*0d50*/  VIADD R25, R3, UR4 ;  /* 0x0000000403197c36 */ /* 0x000fe20008000000 */
[----:B------:R-:W-:Y:S01]  /*0d60*/  LOP3.LUT R17, R7, 0x3, RZ, 0x3c, !PT ;  /* 0x0000000307117812 */ /* 0x000fe200078e3cff */
[----:B------:R-:W-:Y:S01]  /*0d70*/  IMAD R20, R0, 0x4, R7 ;  /* 0x0000000400147824 */ /* 0x000fe200078e0207 */
[----:B------:R-:W-:Y:S01]  /*0d80*/  LOP3.LUT R23, R21, 0x20, RZ, 0x3c, !PT ;  /* 0x0000002015177812 */ /* 0x000fe200078e3cff */
[----:B------:R-:W-:Y:S01]  /*0d90*/  IMAD.HI.U32 R25, R25, 0x76b981db, RZ ;  /* 0x76b981db19197827 */ /* 0x000fe200078e00ff */
[----:B------:R-:W-:-:S02]  /*0da0*/  LOP3.LUT R3, R21, 0x40, RZ, 0x3c, !PT ;  /* 0x0000004015037812 */ /* 0x000fc400078e3cff */
[CC--:B------:R-:W-:Y:S01]  /*0db0*/  IADD3 R24, PT, PT, R21.reuse, R0.reuse, RZ ;  /* 0x0000000015187210 */ /* 0x0c0fe20007ffe0ff */
[C---:B------:R-:W-:Y:S01]  /*0dc0*/  IMAD R19, R0.reuse, 0x4, R19 ;  /* 0x0000000400137824 */ /* 0x040fe200078e0213 */
[----:B------:R-:W-:Y:S01]  /*0dd0*/  LOP3.LUT R21, R21, 0x60, RZ, 0x3c, !PT ;  /* 0x0000006015157812 */ /* 0x000fe200078e3cff */
[C---:B------:R-:W-:Y:S01]  /*0de0*/  IMAD R18, R0.reuse, 0x4, R5 ;  /* 0x0000000400127824 */ /* 0x040fe200078e0205 */
[----:B------:R-:W-:Y:S01]  /*0df0*/  LEA R17, R0, R17, 0x2 ;  /* 0x0000001100117211 */ /* 0x000fe200078e10ff */
[--C-:B------:R-:W-:Y:S01]  /*0e00*/  IMAD.IADD R23, R23, 0x1, R0.reuse ;  /* 0x0000000117177824 */ /* 0x100fe200078e0200 */
[----:B------:R-:W-:Y:S01]  /*0e10*/  IADD3 R21, PT, PT, R21, R0, RZ ;  /* 0x0000000015157210 */ /* 0x000fe20007ffe0ff */
[----:B------:R-:W-:Y:S01]  /*0e20*/  IMAD.IADD R22, R3, 0x1, R0 ;  /* 0x0000000103167824 */ /* 0x000fe200078e0200 */
[----:B------:R-:W-:-:S07]  /*0e30*/  SHF.R.U32.HI R25, RZ, 0x6, R25 ;  /* 0x00000006ff197819 */ /* 0x000fce0000011619 */
.L_x_27:
[----:B-1----:R-:W1:Y:S01]  /*0e40*/  S2R R0, SR_CgaCtaId ;  /* 0x0000000000007919 */ /* 0x002e620000008800 */
[----:B------:R-:W-:Y:S01]  /*0e50*/  MOV R3, 0x400 ;  /* 0x0000040000037802 */ /* 0x000fe20000000f00 */
[----:B------:R-:W-:-:S03]  /*0e60*/  UMOV UR4, URZ ;  /* 0x000000ff00047c82 */ /* 0x000fc60008000000 */
[----:B-1----:R-:W-:-:S07]  /*0e70*/  LEA R0, R0, R3, 0x18 ;  /* 0x0000000300007211 */ /* 0x002fce00078ec0ff */
.L_x_26:
[----:B-1----:R-:W-:Y:S01]  /*0e80*/  LEA R2, R15, R0, 0x3 ;  /* 0x000000000f027211 */ /* 0x002fe200078e18ff */
[----:B------:R-:W-:Y:S01]  /*0e90*/  ULOP3.LUT UP0, URZ, UR4, 0x3, URZ, 0xc0, !UPT ;  /* 0x0000000304ff7892 */ /* 0x000fe2000f80c0ff */
[----:B------:R-:W-:-:S04]  /*0ea0*/  SHF.L.U32 R5, R16, 0x1f, RZ ;  /* 0x0000001f10057819 */ /* 0x000fc800000006ff */
[----:B------:R-:W1:Y:S02]  /*0eb0*/  SYNCS.PHASECHK.TRANS64.TRYWAIT P0, [R2+URZ+0x33400], R5 ;  /* 0x03340005020075a7 */ /* 0x000e6400080011ff */
[----:B-1----:R-:W-:Y:S05]  /*0ec0*/  @!P0 BRA `(.L_x_24) ;  /* 0x0000005400988947 */ /* 0x002fea0003800000 */
.L_x_85:
[----:B------:R-:W-:Y:S05]  /*0ed0*/  BRA.U UP0, `(.L_x_25) ;  /* 0x0000000100bc7547 */ /* 0x000fea000b800000 */
[C-C-:B------:R-:W-:Y:S02]  /*0ee0*/  IMAD R26, R15.reuse, 0x200, R0.reuse ;  /* 0x000002000f1a7824 */ /* 0x140fe400078e0200 */
[----:B------:R-:W-:Y:S02]  /*0ef0*/  IMAD R3, R15, 0x400, R0 ;  /* 0x000004000f037824 */ /* 0x000fe400078e0200 */
[--C-:B------:R-:W-:Y:S01]  /*0f00*/  IMAD R9, R24, 0x4, R26.reuse ;  /* 0x0000000418097824 */ /* 0x100fe200078e021a */
[-C--:B------:R-:W-:Y:S01]  /*0f10*/  LEA R8, R23, R26.reuse, 0x2 ;  /* 0x0000001a17087211 */ /* 0x080fe200078e10ff */
[--C-:B------:R-:W-:Y:S01]  /*0f20*/  IMAD R29, R22, 0x4, R26.reuse ;  /* 0x00000004161d7824 */ /* 0x100fe200078e021a */
[-C--:B------:R-:W-:Y:S01]  /*0f30*/  LEA R27, R21, R26.reuse, 0x2 ;  /* 0x0000001a151b7211 */ /* 0x080fe200078e10ff */
[--C-:B-1----:R-:W-:Y:S01]  /*0f40*/  IMAD R5, R19, 0x4, R26.reuse ;  /* 0x0000000413057824 */ /* 0x102fe200078e021a */
[-C--:B------:R-:W-:Y:S01]  /*0f50*/  LEA R6, R20, R26.reuse, 0x2 ;  /* 0x0000001a14067211 */ /* 0x080fe200078e10ff */
[----:B------:R-:W1:Y:S01]  /*0f60*/  LDS R9, [R9+0x31000] ;  /* 0x0310000009097984 */ /* 0x000e620000000800 */
[----:B------:R-:W-:Y:S01]  /*0f70*/  LEA R4, R18, R26, 0x2 ;  /* 0x0000001a12047211 */ /* 0x000fe200078e10ff */
[----:B------:R-:W-:Y:S01]  /*0f80*/  IMAD R26, R17, 0x4, R26 ;  /* 0x00000004111a7824 */ /* 0x000fe200078e021a */
[-C--:B------:R-:W-:Y:S01]  /*0f90*/  LEA R14, R24, R3.reuse, 0x2 ;  /* 0x00000003180e7211 */ /* 0x080fe200078e10ff */
[----:B------:R-:W2:Y:S01]  /*0fa0*/  LDS R8, [R8+0x31000] ;  /* 0x0310000008087984 */ /* 0x000ea20000000800 */
[--C-:B------:R-:W-:Y:S01]  /*0fb0*/  IMAD R11, R23, 0x4, R3.reuse ;  /* 0x00000004170b7824 */ /* 0x100fe200078e0203 */
[----:B------:R-:W-:Y:S01]  /*0fc0*/  LEA R10, R22, R3, 0x2 ;  /* 0x00000003160a7211 */ /* 0x000fe200078e10ff */
[----:B------:R-:W-:Y:S01]  /*0fd0*/  IMAD R7, R21, 0x4, R3 ;  /* 0x0000000415077824 */ /* 0x000fe200078e0203 */
[----:B------:R-:W3:Y:S04]  /*0fe0*/  LDS R29, [R29+0x31000] ;  /* 0x031000001d1d7984 */ /* 0x000ee80000000800 */
[----:B------:R-:W4:Y:S01]  /*0ff0*/  LDS R27, [R27+0x31000] ;  /* 0x031000001b1b7984 */ /* 0x000f220000000800 */
[----:B------:R-:W-:-:S03]  /*1000*/  NOP ;  /* 0x0000000000007918 */ /* 0x000fc60000000000 */
[----:B-1----:R1:W-:Y:S04]  /*1010*/  STS [R6+0x31000], R9 ;  /* 0x0310000906007388 */ /* 0x0023e80000000800 */
[----:B--2---:R2:W-:Y:S04]  /*1020*/  STS [R5+0x31000], R8 ;  /* 0x0310000805007388 */ /* 0x0045e80000000800 */
[----:B---3--:R3:W-:Y:S04]  /*1030*/  STS [R4+0x31000], R29 ;  /* 0x0310001d04007388 */ /* 0x0087e80000000800 */
[----:B----4-:R-:W-:Y:S04]  /*1040*/  STS [R26+0x31000], R27 ;  /* 0x0310001b1a007388 */ /* 0x010fe80000000800 */
[----:B------:R-:W4:Y:S04]  /*1050*/  LDS R13, [R14+0x31c00] ;  /* 0x031c00000e0d7984 */ /* 0x000f280000000800 */
[----:B------:R-:W5:Y:S04]  /*1060*/  LDS R12, [R11+0x31c00] ;  /* 0x031c00000b0c7984 */ /* 0x000f680000000800 */
[----:B------:R-:W5:Y:S01]  /*1070*/  LDS R9, [R10+0x31c00] ;  /* 0x031c00000a097984 */ /* 0x000f620000000800 */
[----:B-1----:R-:W-:-:S03]  /*1080*/  LEA R6, R20, R3, 0x2 ;  /* 0x0000000314067211 */ /* 0x002fc600078e10ff */
[----:B------:R-:W1:Y:S01]  /*1090*/  LDS R8, [R7+0x31c00] ;  /* 0x031c000007087984 */ /* 0x000e620000000800 */
[----:B--2---:R-:W-:Y:S01]  /*10a0*/  IMAD R5, R19, 0x4, R3 ;  /* 0x0000000413057824 */ /* 0x004fe200078e0203 */
[----:B------:R-:W-:Y:S01]  /*10b0*/  NOP ;  /* 0x0000000000007918 */ /* 0x000fe20000000000 */
[-C--:B---3--:R-:W-:Y:S02]  /*10c0*/  LEA R4, R18, R3.reuse, 0x2 ;  /* 0x0000000312047211 */ /* 0x088fe400078e10ff */
[----:B------:R-:W-:Y:S01]  /*10d0*/  LEA R3, R17, R3, 0x2 ;  /* 0x0000000311037211 */ /* 0x000fe200078e10ff */
[----:B----4-:R-:W-:Y:S04]  /*10e0*/  STS [R6+0x31c00], R13 ;  /* 0x031c000d06007388 */ /* 0x010fe80000000800 */
[----:B-----5:R-:W-:Y:S04]  /*10f0*/  STS [R5+0x31c00], R12 ;  /* 0x031c000c05007388 */ /* 0x020fe80000000800 */
[----:B------:R-:W-:Y:S04]  /*1100*/  STS [R4+0x31c00], R9 ;  /* 0x031c000904007388 */ /* 0x000fe80000000800 */
[----:B-1----:R-:W-:Y:S04]  /*1110*/  STS [R3+0x31c00], R8 ;  /* 0x031c000803007388 */ /* 0x002fe80000000800 */
[----:B------:R-:W1:Y:S04]  /*1120*/  LDS R27, [R14+0x31e00] ;  /* 0x031e00000e1b7984 */ /* 0x000e680000000800 */
[----:B------:R-:W2:Y:S04]  /*1130*/  LDS R26, [R11+0x31e00] ;  /* 0x031e00000b1a7984 */ /* 0x000ea80000000800 */
[----:B------:R-:W3:Y:S04]  /*1140*/  LDS R29, [R10+0x31e00] ;  /* 0x031e00000a1d7984 */ /* 0x000ee80000000800 */
[----:B------:R-:W4:Y:S01]  /*1150*/  LDS R28, [R7+0x31e00] ;  /* 0x031e0000071c7984 */ /* 0x000f220000000800 */
[----:B------:R-:W-:-:S03]  /*1160*/  NOP ;  /* 0x0000000000007918 */ /* 0x000fc60000000000 */
[----:B-1----:R5:W-:Y:S04]  /*1170*/  STS [R6+0x31e00], R27 ;  /* 0x031e001b06007388 */ /* 0x002be80000000800 */
[----:B--2---:R5:W-:Y:S04]  /*1180*/  STS [R5+0x31e00], R26 ;  /* 0x031e001a05007388 */ /* 0x004be80000000800 */
[----:B---3--:R5:W-:Y:S04]  /*1190*/  STS [R4+0x31e00], R29 ;  /* 0x031e001d04007388 */ /* 0x008be80000000800 */
[----:B----4-:R5:W-:Y:S01]  /*11a0*/  STS [R3+0x31e00], R28 ;  /* 0x031e001c03007388 */ /* 0x010be20000000800 */
[----:B------:R1:W-:Y:S06]  /*11b0*/  MEMBAR.ALL.CTA ;  /* 0x0000000000007992 */ /* 0x0003ec0000008000 */
[----:B-1----:R-:W2:Y:S02]  /*11c0*/  FENCE.VIEW.ASYNC.S ;  /* 0x00000000000073c6 */ /* 0x002ea40000000000 */
.L_x_25:
[----:B-1----:R-:W-:Y:S01]  /*11d0*/  VIADD R2, R2, 0x33460 ;  /* 0x0003346002027836 */ /* 0x002fe20000000000 */
[C---:B------:R-:W-:Y:S01]  /*11e0*/  ISETP.NE.AND P0, PT, R15.reuse, 0x5, PT ;  /* 0x000000050f00780c */ /* 0x040fe20003f05270 */
[----:B------:R-:W-:Y:S01]  /*11f0*/  VIADD R15, R15, 0x1 ;  /* 0x000000010f0f7836 */ /* 0x000fe20000000000 */
[----:B------:R-:W-:Y:S02]  /*1200*/  UIADD3 UR4, UPT, UPT, UR4, 0x1, URZ ;  /* 0x0000000104047890 */ /* 0x000fe4000fffe0ff */
[----:B------:R-:W-:Y:S02]  /*1210*/  PRMT R2, RZ, 0x654, R2 ;  /* 0x00000654ff027816 */ /* 0x000fe40000000002 */
[----:B------:R-:W-:Y:S01]  /*1220*/  SEL R15, R15, RZ, P0 ;  /* 0x000000ff0f0f7207 */ /* 0x000fe20000000000 */
[----:B------:R-:W-:Y:S01]  /*1230*/  UISETP.NE.AND UP0, UPT, UR4, 0x10, UPT ;  /* 0x000000100400788c */ /* 0x000fe2000bf05270 */
[----:B--2---:R1:W-:Y:S02]  /*1240*/  SYNCS.ARRIVE.TRANS64.RED.A1T0 RZ, [R2+URZ], RZ ;  /* 0x000000ff02ff79a7 */ /* 0x0043e400081004ff */
[----:B------:R-:W-:-:S04]  /*1250*/  ISETP.NE.AND P0, PT, R15, RZ, PT ;  /* 0x000000ff0f00720c */ /* 0x000fc80003f05270 */
[----:B-----5:R-:W-:-:S04]  /*1260*/  SEL R3, RZ, 0x1, P0 ;  /* 0x00000001ff037807 */ /* 0x020fc80000000000 */
[----:B------:R-:W-:Y:S01]  /*1270*/  LOP3.LUT R16, R16, R3, RZ, 0x3c, !PT ;  /* 0x0000000310107212 */ /* 0x000fe200078e3cff */
[----:B------:R-:W-:Y:S06]  /*1280*/  BRA.U UP0, `(.L_x_26) ;  /* 0xfffffff900fc7547 */ /* 0x000fec000b83ffff */
[----:B------:R-:W-:-:S13]  /*1290*/  ISETP.NE.AND P0, PT, R25, UR5, PT ;  /* 0x0000000519007c0c */ /* 0x000fda000bf05270 */
[----:B------:R-:W-:Y:S05]  /*12a0*/  @!P0 EXIT ;  /* 0x000000000000894d */ /* 0x000fea0003800000 */
[----:B------:R-:W-:Y:S01]  /*12b0*/  UIADD3 UR5, UPT, UPT, UR5, 0x1, URZ ;  /* 0x0000000105057890 */ /* 0x000fe2000fffe0ff */
[----:B------:R-:W-:Y:S05]  /*12c0*/  BRA `(.L_x_27) ;  /* 0xfffffff800dc7947 */ /* 0x000fea000383ffff */
.L_x_22:
[----:B-1----:R-:W-:-:S09]  /*12d0*/  UISETP.NE.AND UP0, UPT, UR5, URZ, UPT ;  /* 0x000000ff0500728c */ /* 0x002fd2000bf05270 */
[----:B------:R-:W-:Y:S05]  /*12e0*/  BRA.U UP0, `(.L_x_23) ;  /* 0x0000003100ec7547 */ /* 0x000fea000b800000 */
[----:B------:R-:W1:Y:S01]  /*12f0*/  S2UR UR4, SR_CTAID.X ;  /* 0x00000000000479c3 */ /* 0x000e620000002500 */
[----:B------:R-:W-:Y:S01]  /*1300*/  UMOV UR9, 0x400 ;  /* 0x0000040000097882 */ /* 0x000fe20000000000 */
[----:B------:R-:W-:Y:S01]  /*1310*/  ISETP.GE.U32.AND P1, PT, R0, 0x6, PT ;  /* 0x000000060000780c */ /* 0x000fe20003f26070 */
[----:B------:R-:W-:-:S04]  /*1320*/  ULEA UR9, UR5, UR9, 0x18 ;  /* 0x0000000905097291 */ /* 0x000fc8000f8ec0ff */
[----:B------:R-:W-:Y:S02]  /*1330*/  UIADD3 UR5, UPT, UPT, UR9, 0x1c000, URZ ;  /* 0x0001c00009057890 */ /* 0x000fe4000fffe0ff */
[----:B------:R-:W-:Y:S02]  /*1340*/  UIADD3 UR6, UPT, UPT, UR9, 0x4000, URZ ;  /* 0x0000400009067890 */ /* 0x000fe4000fffe0ff */
[----:B------:R-:W-:Y:S02]  /*1350*/  USHF.R.U32.HI UR5, URZ, 0x4, UR5 ;  /* 0x00000004ff057899 */ /* 0x000fe40008011605 */
[----:B------:R-:W-:Y:S02]  /*1360*/  USHF.R.U32.HI UR6, URZ, 0x4, UR6 ;  /* 0x00000004ff067899 */ /* 0x000fe40008011606 */
[----:B------:R-:W-:Y:S02]  /*1370*/  ULOP3.LUT UR5, UR5, 0x3fc0, URZ, 0xc0, !UPT ;  /* 0x00003fc005057892 */ /* 0x000fe4000f8ec0ff */
[----:B------:R-:W-:-:S04]  /*1380*/  ULOP3.LUT UR6, UR6, 0x3fc0, URZ, 0xc0, !UPT ;  /* 0x00003fc006067892 */ /* 0x000fc8000f8ec0ff */
[----:B------:R-:W-:Y:S02]  /*1390*/  IMAD.U32 R5, RZ, RZ, UR5 ;  /* 0x00000005ff057e24 */ /* 0x000fe4000f8e00ff */
[C---:B------:R-:W-:Y:S02]  /*13a0*/  LEA R4, R0.reuse, UR6, 0xa ;  /* 0x0000000600047c11 */ /* 0x040fe4000f8e50ff */
[----:B-1----:R-:W-:Y:S01]  /*13b0*/  ISETP.LE.U32.AND P0, PT, R3, UR4, PT ;  /* 0x0000000403007c0c */ /* 0x002fe2000bf03070 */
[----:B------:R-:W-:Y:S01]  /*13c0*/  IMAD R2, R0, 0x380, R5 ;  /* 0x0000038000027824 */ /* 0x000fe200078e0205 */
[----:B------:R-:W-:Y:S01]  /*13d0*/  SEL R4, R4, RZ, !P1 ;  /* 0x000000ff04047207 */ /* 0x000fe20004800000 */
[----:B------:R-:W-:-:S03]  /*13e0*/  IMAD.MOV.U32 R0, RZ, RZ, -0x1 ;  /* 0xffffffffff007424 */ /* 0x000fc600078e00ff */
[----:B------:R-:W-:-:S07]  /*13f0*/  SEL R2, R2, RZ, !P1 ;  /* 0x000000ff02027207 */ /* 0x000fce0004800000 */
[----:B------:R-:W-:Y:S05]  /*1400*/  @P0 BRA `(.L_x_28) ;  /* 0x0000000800700947 */ /* 0x000fea0003800000 */
[----:B------:R-:W-:Y:S01]  /*1410*/  LOP3.LUT R0, RZ, UR4, RZ, 0x33, !PT ;  /* 0x00000004ff007c12 */ /* 0x000fe2000f8e33ff */
[----:B------:R-:W-:Y:S01]  /*1420*/  HFMA2 R6, -RZ, RZ, 0, 0 ;  /* 0x00000000ff067431 */ /* 0x000fe200000001ff */
[----:B------:R-:W-:Y:S01]  /*1430*/  UMOV UR19, URZ ;  /* 0x000000ff00137c82 */ /* 0x000fe20008000000 */
[----:B------:R-:W-:Y:S01]  /*1440*/  UMOV UR11, URZ ;  /* 0x000000ff000b7c82 */ /* 0x000fe20008000000 */
[----:B------:R-:W-:Y:S01]  /*1450*/  UMOV UR6, 0x1c0 ;  /* 0x000001c000067882 */ /* 0x000fe20000000000 */
[----:B------:R-:W-:Y:S01]  /*1460*/  IMAD.IADD R0, R3, 0x1, R0 ;  /* 0x0000000103007824 */ /* 0x000fe200078e0200 */
[----:B------:R-:W-:Y:S01]  /*1470*/  UMOV UR7, 0x1c4 ;  /* 0x000001c400077882 */ /* 0x000fe20000000000 */
[----:B------:R-:W-:Y:S01]  /*1480*/  UMOV UR4, 0x1c0 ;  /* 0x000001c000047882 */ /* 0x000fe20000000000 */
[----:B------:R-:W-:Y:S01]  /*1490*/  UMOV UR5, 0x1c4 ;  /* 0x000001c400057882 */ /* 0x000fe20000000000 */
[----:B------:R-:W-:-:S05]  /*14a0*/  IMAD.HI.U32 R0, R0, 0x76b981db, RZ ;  /* 0x76b981db00007827 */ /* 0x000fca00078e00ff */
[----:B------:R-:W-:-:S07]  /*14b0*/  SHF.R.U32.HI R0, RZ, 0x6, R0 ;  /* 0x00000006ff007819 */ /* 0x000fce0000011600 */
.L_x_35:
[----:B-1----:R-:W-:Y:S01]  /*14c0*/  USHF.R.U32.HI UR10, URZ, 0x1, UR19 ;  /* 0x00000001ff0a7899 */ /* 0x002fe20008011613 */
[----:B------:R-:W-:Y:S01]  /*14d0*/  IMAD.MOV.U32 R9, RZ, RZ, 0x1 ;  /* 0x00000001ff097424 */ /* 0x000fe200078e00ff */
[----:B--2---:R-:W-:Y:S02]  /*14e0*/  USHF.L.U32 UR8, UR19, 0x3, URZ ;  /* 0x0000000313087899 */ /* 0x004fe400080006ff */
[----:B------:R-:W-:Y:S02]  /*14f0*/  ULOP3.LUT UR10, UR10, 0x1, URZ, 0xc, !UPT ;  /* 0x000000010a0a7892 */ /* 0x000fe4000f8e0cff */
[----:B------:R-:W-:Y:S02]  /*1500*/  ULOP3.LUT UR8, UR8, 0x8, URZ, 0xc0, !UPT ;  /* 0x0000000808087892 */ /* 0x000fe4000f8ec0ff */
[----:B------:R-:W-:Y:S02]  /*1510*/  USHF.L.U32 UR10, UR10, 0x1f, URZ ;  /* 0x0000001f0a0a7899 */ /* 0x000fe400080006ff */
[----:B------:R-:W-:-:S02]  /*1520*/  ULOP3.LUT UR13, UR19, 0x1, URZ, 0xc0, !UPT ;  /* 0x00000001130d7892 */ /* 0x000fc4000f8ec0ff */
[----:B------:R-:W-:Y:S01]  /*1530*/  IMAD.U32 R3, RZ, RZ, UR8 ;  /* 0x00000008ff037e24 */ /* 0x000fe2000f8e00ff */
[----:B------:R-:W-:Y:S01]  /*1540*/  UIADD3 UR8, UPT, UPT, UR9, UR8, URZ ;  /* 0x0000000809087290 */ /* 0x000fe2000fffe0ff */
[----:B------:R-:W-:Y:S01]  /*1550*/  MOV R8, UR10 ;  /* 0x0000000a00087c02 */ /* 0x000fe20008000f00 */
[----:B------:R-:W-:Y:S01]  /*1560*/  UMOV UR12, UR19 ;  /* 0x00000013000c7c82 */ /* 0x000fe20008000000 */
[----:B------:R-:W-:Y:S01]  /*1570*/  UIADD3 UR19, UPT, UPT, UR19, 0x1, URZ ;  /* 0x0000000113137890 */ /* 0x000fe2000fffe0ff */
[----:B------:R-:W-:Y:S01]  /*1580*/  ISETP.NE.AND P0, PT, R0, UR12, PT ;  /* 0x0000000c00007c0c */ /* 0x000fe2000bf05270 */
[----:B------:R-:W1:Y:S01]  /*1590*/  SYNCS.PHASECHK.TRANS64.TRYWAIT P1, [R3+UR9+0x334a0], R8 ;  /* 0x0334a008030075a7 */ /* 0x000e620008021109 */
[----:B------:R-:W-:Y:S02]  /*15a0*/  UIMAD UR13, UR13, 0xe0, URZ ;  /* 0x000000e00d0d78a4 */ /* 0x000fe4000f8e02ff */
[----:B------:R-:W-:Y:S01]  /*15b0*/  UIADD3 UR12, UPT, UPT, UR8, 0x33490, URZ ;  /* 0x00033490080c7890 */ /* 0x000fe2000fffe0ff */
[----:B-1----:R-:W-:Y:S11]  /*15c0*/  @!P1 BRA `(.L_x_29) ;  /* 0x0000004c00f09947 */ /* 0x002ff60003800000 */
.L_x_87:
[----:B------:R-:W-:Y:S01]  /*15d0*/  NOP ;  /* 0x0000000000007918 */ /* 0x000fe20000000000 */
[----:B------:R-:W-:Y:S01]  /*15e0*/  UMOV UR18, 0xe ;  /* 0x0000000e00127882 */ /* 0x000fe20000000000 */
[----:B------:R-:W-:-:S05]  /*15f0*/  UMOV UR17, 0xfffffff0 ;  /* 0xfffffff000117882 */ /* 0x000fca0000000000 */
.L_x_34:
[----:B-1----:R-:W-:Y:S01]  /*1600*/  ULEA UR14, UR11, UR9, 0x3 ;  /* 0x000000090b0e7291 */ /* 0x002fe2000f8e18ff */
[----:B-1----:R-:W-:Y:S01]  /*1610*/  SHF.L.U32 R11, R6, 0x1f, RZ ;  /* 0x0000001f060b7819 */ /* 0x002fe200000006ff */
[----:B------:R-:W-:Y:S01]  /*1620*/  UIADD3 UR15, UPT, UPT, UR17, 0x10, URZ ;  /* 0x00000010110f7890 */ /* 0x000fe2000fffe0ff */
[----:B------:R-:W-:Y:S03]  /*1630*/  MOV R3, UR11 ;  /* 0x0000000b00037c02 */ /* 0x000fe60008000f00 */
[----:B------:R-:W-:Y:S03]  /*1640*/  ULOP3.LUT UP0, UR15, UR15, 0x2, URZ, 0xc0, !UPT ;  /* 0x000000020f0f7892 */ /* 0x000fe6000f80c0ff */
[----:B------:R-:W1:Y:S02]  /*1650*/  SYNCS.PHASECHK.TRANS64.TRYWAIT P1, [UR14+0x33460], R11 ;  /* 0x0334600bff0075a7 */ /* 0x000e64000802110e */
[----:B-12---:R-:W-:Y:S07]  /*1660*/  @!P1 BRA `(.L_x_30) ;  /* 0x0000004c00e89947 */ /* 0x006fee0003800000 */
.L_x_89:
[----:B------:R-:W-:Y:S01]  /*1670*/  NOP ;  /* 0x0000000000007918 */ /* 0x000fe20000000000 */
[----:B------:R-:W-:Y:S05]  /*1680*/  BRA.U UP0, `(.L_x_31) ;  /* 0x0000000100487547 */ /* 0x000fea000b800000 */
[----:B------:R-:W-:Y:S02]  /*1690*/  ULEA UR16, UR11, UR9, 0x9 ;  /* 0x000000090b107291 */ /* 0x000fe4000f8e48ff */
[----:B------:R-:W-:Y:S02]  /*16a0*/  ULEA UR8, UR11, UR9, 0xa ;  /* 0x000000090b087291 */ /* 0x000fe4000f8e50ff */
[----:B------:R-:W-:Y:S02]  /*16b0*/  UIADD3 UR16, UPT, UPT, UR16, 0x31000, URZ ;  /* 0x0003100010107890 */ /* 0x000fe4000fffe0ff */
[----:B------:R-:W-:Y:S02]  /*16c0*/  UIADD3 UR10, UPT, UPT, UR8, 0x31c00, URZ ;  /* 0x00031c00080a7890 */ /* 0x000fe4000fffe0ff */
[----:B------:R-:W-:Y:S02]  /*16d0*/  UIADD3 UR8, UPT, UPT, UR8, 0x31e00, URZ ;  /* 0x00031e0008087890 */ /* 0x000fe4000fffe0ff */
[----:B------:R-:W-:Y:S02]  /*16e0*/  USHF.R.U32.HI UR16, URZ, 0x4, UR16 ;  /* 0x00000004ff107899 */ /* 0x000fe40008011610 */
[----:B------:R-:W-:Y:S02]  /*16f0*/  USHF.R.U32.HI UR10, URZ, 0x4, UR10 ;  /* 0x00000004ff0a7899 */ /* 0x000fe4000801160a */
[----:B------:R-:W-:Y:S02]  /*1700*/  USHF.R.U32.HI UR8, URZ, 0x4, UR8 ;  /* 0x00000004ff087899 */ /* 0x000fe40008011608 */
[----:B------:R-:W-:Y:S02]  /*1710*/  ULOP3.LUT UR20, UR16, 0x3fe0, URZ, 0xc0, !UPT ;  /* 0x00003fe010147892 */ /* 0x000fe4000f8ec0ff */
[----:B------:R-:W-:Y:S02]  /*1720*/  ULOP3.LUT UR22, UR10, 0x3fc0, URZ, 0xc0, !UPT ;  /* 0x00003fc00a167892 */ /* 0x000fe4000f8ec0ff */
[----:B------:R-:W-:Y:S01]  /*1730*/  ULOP3.LUT UR24, UR8, 0x3fe0, URZ, 0xc0, !UPT ;  /* 0x00003fe008187892 */ /* 0x000fe2000f8ec0ff */
[----:B------:R-:W-:Y:S01]  /*1740*/  UMOV UR21, 0x4008 ;  /* 0x0000400800157882 */ /* 0x000fe20000000000 */
[----:B------:R-:W-:Y:S01]  /*1750*/  UMOV UR23, 0x4008 ;  /* 0x0000400800177882 */ /* 0x000fe20000000000 */
[----:B------:R-:W-:Y:S02]  /*1760*/  UMOV UR25, 0x4008 ;  /* 0x0000400800197882 */ /* 0x000fe40000000000 */
[----:B------:R2:W-:Y:S02]  /*1770*/  UTCCP.T.S.2CTA.4x32dp128bit tmem[0x1c0], gdesc[UR20] ;  /* 0x0001c014ff0079e7 */ /* 0x0005e40009300000 */
[----:B------:R2:W-:Y:S02]  /*1780*/  UTCCP.T.S.2CTA.4x32dp128bit tmem[0x1c4], gdesc[UR22] ;  /* 0x0001c416ff0079e7 */ /* 0x0005e40009300000 */
[----:B------:R2:W-:Y:S01]  /*1790*/  UTCCP.T.S.2CTA.4x32dp128bit tmem[0x1c8], gdesc[UR24] ;  /* 0x0001c818ff0079e7 */ /* 0x0005e20009300000 */
[----:B------:R-:W-:Y:S02]  /*17a0*/  NOP ;  /* 0x0000000000007918 */ /* 0x000fe40000000000 */
.L_x_31:
[----:B------:R-:W-:Y:S01]  /*17b0*/  UISETP.NE.AND UP0, UPT, UR11, 0x5, UPT ;  /* 0x000000050b00788c */ /* 0x000fe2000bf05270 */
[----:B-1----:R-:W-:Y:S01]  /*17c0*/  SHFL.IDX PT, R5, R4, R3, 0x1f ;  /* 0x00001f0304057589 */ /* 0x002fe200000e0000 */
[----:B------:R-:W-:Y:S01]  /*17d0*/  UIADD3 UR11, UPT, UPT, UR11, 0x1, URZ ;  /* 0x000000010b0b7890 */ /* 0x000fe2000fffe0ff */
[----:B------:R-:W-:Y:S03]  /*17e0*/  NOP ;  /* 0x0000000000007918 */ /* 0x000fe60000000000 */
[----:B------:R-:W-:Y:S03]  /*17f0*/  USEL UR11, UR11, URZ, UP0 ;  /* 0x000000ff0b0b7287 */ /* 0x000fe60008000000 */
[----:B------:R-:W1:Y:S01]  /*1800*/  SHFL.IDX PT, R7, R2, R3, 0x1f ;  /* 0x00001f0302077589 */ /* 0x000e6200000e0000 */
[----:B------:R-:W-:Y:S02]  /*1810*/  USHF.L.U32 UR16, UR15, 0x4, URZ ;  /* 0x000000040f107899 */ /* 0x000fe400080006ff */
[----:B------:R-:W-:Y:S02]  /*1820*/  ULEA UR10, UR11, UR9, 0x3 ;  /* 0x000000090b0a7291 */ /* 0x000fe4000f8e18ff */
[----:B------:R-:W-:Y:S01]  /*1830*/  ULEA UR15, UR15, 0x10b8, 0xd ;  /* 0x000010b80f0f7891 */ /* 0x000fe2000f8e68ff */
[----:B------:R-:W-:Y:S01]  /*1840*/  ISETP.NE.AND P1, PT, RZ, UR11, PT ;  /* 0x0000000bff007c0c */ /* 0x000fe2000bf25270 */
[----:B------:R-:W-:Y:S01]  /*1850*/  UISETP.NE.AND UP0, UPT, UR17, -0x10, UPT ;  /* 0xfffffff01100788c */ /* 0x000fe2000bf05270 */
[----:B------:R-:W-:Y:S01]  /*1860*/  IMAD.U32 R11, RZ, RZ, UR11 ;  /* 0x0000000bff0b7e24 */ /* 0x000fe2000f8e00ff */
[----:B------:R-:W-:Y:S02]  /*1870*/  UPRMT UR29, UR16, 0x5410, UR15 ;  /* 0x00005410101d7896 */ /* 0x000fe4000800000f */
[----:B------:R-:W-:Y:S01]  /*1880*/  UIADD3 UR14, UPT, UPT, UR14, 0x33430, URZ ;  /* 0x000334300e0e7890 */ /* 0x000fe2000fffe0ff */
[----:B------:R-:W-:Y:S01]  /*1890*/  UMOV UR28, URZ ;  /* 0x000000ff001c7c82 */ /* 0x000fe20008000000 */
[----:B--2---:R-:W-:Y:S01]  /*18a0*/  UMOV UR23, 0x40004040 ;  /* 0x4000404000177882 */ /* 0x004fe20000000000 */
[----:B------:R-:W-:Y:S01]  /*18b0*/  UMOV UR21, 0x40004040 ;  /* 0x4000404000157882 */ /* 0x000fe20000000000 */
[----:B------:R-:W-:Y:S01]  /*18c0*/  UMOV UR27, 0x40004040 ;  /* 0x40004040001b7882 */ /* 0x000fe20000000000 */
[----:B------:R-:W-:Y:S01]  /*18d0*/  UMOV UR25, 0x40004040 ;  /* 0x4000404000197882 */ /* 0x000fe20000000000 */
[----:B------:R-:W-:Y:S01]  /*18e0*/  UMOV UR33, 0x40004040 ;  /* 0x4000404000217882 */ /* 0x000fe20000000000 */
[----:B------:R-:W-:Y:S01]  /*18f0*/  UMOV UR31, 0x40004040 ;  /* 0x40004040001f7882 */ /* 0x000fe20000000000 */
[----:B------:R-:W-:Y:S01]  /*1900*/  UMOV UR37, 0x40004040 ;  /* 0x4000404000257882 */ /* 0x000fe20000000000 */
[----:B------:R-:W-:Y:S01]  /*1910*/  UMOV UR35, 0x40004040 ;  /* 0x4000404000237882 */ /* 0x000fe20000000000 */
[----:B------:R-:W-:Y:S01]  /*1920*/  UMOV UR8, 0x3 ;  /* 0x0000000300087882 */ /* 0x000fe20000000000 */
[----:B-1----:R-:W-:Y:S02]  /*1930*/  R2UR UR20, R7 ;  /* 0x00000000071472ca */ /* 0x002fe400000e0000 */
[----:B------:R-:W-:Y:S02]  /*1940*/  R2UR UR22, R5 ;  /* 0x00000000051672ca */ /* 0x000fe400000e0000 */
[----:B------:R-:W-:Y:S04]  /*1950*/  SEL R3, RZ, 0x1, P1 ;  /* 0x00000001ff037807 */ /* 0x000fe80000800000 */
[----:B------:R-:W-:Y:S05]  /*1960*/  LOP3.LUT R6, R6, R3, RZ, 0x3c, !PT ;  /* 0x0000000306067212 */ /* 0x000fea00078e3cff */
[----:B------:R-:W-:Y:S01]  /*1970*/  UIADD3 UR24, UPT, UPT, UR20, 0x2, URZ ;  /* 0x0000000214187890 */ /* 0x000fe2000fffe0ff */
[----:B------:R-:W-:Y:S01]  /*1980*/  IMAD.U32 R13, R6, -0x80000000, RZ ;  /* 0x80000000060d7824 */ /* 0x000fe200078e00ff */
[----:B------:R-:W-:Y:S01]  /*1990*/  UIADD3 UR26, UPT, UPT, UR22, 0x2, URZ ;  /* 0x00000002161a7890 */ /* 0x000fe2000fffe0ff */
[----:B------:R1:W-:Y:S01]  /*19a0*/  UTCQMMA.2CTA gdesc[UR22], gdesc[UR20], tmem[UR13], tmem[UR28], idesc[UR29], tmem[UR6], UP0 ;  /* 0x00061c1416007dea */ /* 0x0003e2000820030d */
[----:B------:R-:W-:Y:S02]  /*19b0*/  UIADD3 UR32, UPT, UPT, UR22, 0x4, URZ ;  /* 0x0000000416207890 */ /* 0x000fe4000fffe0ff */
[----:B------:R-:W-:Y:S02]  /*19c0*/  UIADD3 UR30, UPT, UPT, UR20, 0x4, URZ ;  /* 0x00000004141e7890 */ /* 0x000fe4000fffe0ff */
[----:B------:R-:W-:Y:S02]  /*19d0*/  UIADD3 UR36, UPT, UPT, UR22, 0x6, URZ ;  /* 0x0000000616247890 */ /* 0x000fe4000fffe0ff */
[----:B------:R-:W-:Y:S01]  /*19e0*/  UIADD3 UR34, UPT, UPT, UR20, 0x6, URZ ;  /* 0x0000000614227890 */ /* 0x000fe2000fffe0ff */
[----:B------:R1:W-:Y:S04]  /*19f0*/  UTCQMMA.2CTA gdesc[UR26], gdesc[UR24], tmem[UR13], tmem[UR28], idesc[UR29], tmem[UR6], UPT ;  /* 0x00061c181a007dea */ /* 0x0003e8000ba0030d */
[----:B------:R1:W-:Y:S04]  /*1a00*/  UTCQMMA.2CTA gdesc[UR32], gdesc[UR30], tmem[UR13], tmem[UR28], idesc[UR29], tmem[UR6], UPT ;  /* 0x00061c1e20007dea */ /* 0x0003e8000ba0030d */
[----:B------:R1:W-:Y:S01]  /*1a10*/  UTCQMMA.2CTA gdesc[UR36], gdesc[UR34], tmem[UR13], tmem[UR28], idesc[UR29], tmem[UR6], UPT ;  /* 0x00061c2224007dea */ /* 0x0003e2000ba0030d */
[----:B------:R1:W-:Y:S01]  /*1a20*/  UTCBAR.2CTA.MULTICAST [UR14], URZ, UR8 ;  /* 0x000000ff0e0073e9 */ /* 0x0003e20008200808 */
[----:B------:R-:W2:Y:S02]  /*1a30*/  SYNCS.PHASECHK.TRANS64.TRYWAIT P1, [UR10+0x33460], R13 ;  /* 0x0334600dff0075a7 */ /* 0x000ea4000802110a */
[----:B-12---:R-:W-:Y:S05]  /*1a40*/  @!P1 BRA `(.L_x_32) ;  /* 0x0000004c000c9947 */ /* 0x006fea0003800000 */
.L_x_91:
[----:B------:R-:W-:Y:S01]  /*1a50*/  ELECT P1, URZ, PT ;  /* 0x0000000000ff782f */ /* 0x000fe20003820000 */
[----:B------:R-:W2:Y:S01]  /*1a60*/  SHFL.IDX PT, R5, R4, R11, 0x1f ;  /* 0x00001f0b04057589 */ /* 0x000ea200000e0000 */
[----:B------:R-:W-:Y:S02]  /*1a70*/  UIADD3 UR10, UPT, UPT, UR10, 0x33430, URZ ;  /* 0x000334300a0a7890 */ /* 0x000fe4000fffe0ff */
[----:B------:R-:W-:Y:S05]  /*1a80*/  UISETP.NE.AND UP0, UPT, UR17, -0x2, UPT ;  /* 0xfffffffe1100788c */ /* 0x000fea000bf05270 */
[----:B-1----:R-:W1:Y:S01]  /*1a90*/  SHFL.IDX PT, R3, R2, R11, 0x1f ;  /* 0x00001f0b02037589 */ /* 0x002e6200000e0000 */
[----:B------:R-:W-:Y:S01]  /*1aa0*/  NOP ;  /* 0x0000000000007918 */ /* 0x000fe20000000000 */
[----:B------:R-:W-:Y:S02]  /*1ab0*/  NOP ;  /* 0x0000000000007918 */ /* 0x000fe40000000000 */
[C---:B------:R-:W-:Y:S01]  /*1ac0*/  @P1 IMAD.SHL.U32 R7, R9.reuse, 0x2000, RZ ;  /* 0x0000200009071824 */ /* 0x040fe200078e00ff */
[----:B------:R-:W-:Y:S01]  /*1ad0*/  UMOV UR21, 0x40004040 ;  /* 0x4000404000157882 */ /* 0x000fe20000000000 */
[----:B------:R-:W-:Y:S01]  /*1ae0*/  @P1 IMAD.SHL.U32 R8, R9, 0x10, RZ ;  /* 0x0000001009081824 */ /* 0x000fe200078e00ff */
[----:B------:R-:W-:Y:S01]  /*1af0*/  UMOV UR27, 0x40004040 ;  /* 0x40004040001b7882 */ /* 0x000fe20000000000 */
[----:B------:R-:W-:Y:S01]  /*1b00*/  @P1 IMAD.MOV.U32 R10, RZ, RZ, RZ ;  /* 0x000000ffff0a1224 */ /* 0x000fe200078e00ff */
[----:B------:R-:W-:Y:S01]  /*1b10*/  @P1 LOP3.LUT R7, R7, 0x6000, RZ, 0xc0, !PT ;  /* 0x0000600007071812 */ /* 0x000fe200078ec0ff */
[----:B------:R-:W-:Y:S01]  /*1b20*/  UMOV UR25, 0x40004040 ;  /* 0x4000404000197882 */ /* 0x000fe20000000000 */
[----:B------:R-:W-:Y:S01]  /*1b30*/  @P1 LOP3.LUT R8, R8, 0x30, RZ, 0xc0, !PT ;  /* 0x0000003008081812 */ /* 0x000fe200078ec0ff */
[----:B------:R-:W-:Y:S01]  /*1b40*/  UMOV UR31, 0x40004040 ;  /* 0x40004040001f7882 */ /* 0x000fe20000000000 */
[----:B------:R-:W-:Y:S01]  /*1b50*/  @P1 LOP3.LUT R7, R7, 0x10b8, RZ, 0xfc, !PT ;  /* 0x000010b807071812 */ /* 0x000fe200078efcff */
[----:B------:R-:W-:Y:S01]  /*1b60*/  UMOV UR29, 0x40004040 ;  /* 0x40004040001d7882 */ /* 0x000fe20000000000 */
[----:B------:R-:W-:Y:S01]  /*1b70*/  @P1 R2UR UR22, R10 ;  /* 0x000000000a1612ca */ /* 0x000fe200000e0000 */
[----:B------:R-:W-:Y:S01]  /*1b80*/  UMOV UR35, 0x40004040 ;  /* 0x4000404000237882 */ /* 0x000fe20000000000 */
[----:B------:R-:W-:Y:S01]  /*1b90*/  @P1 PRMT R7, R8, 0x5410, R7 ;  /* 0x0000541008071816 */ /* 0x000fe20000000007 */
[----:B------:R-:W-:Y:S01]  /*1ba0*/  UMOV UR33, 0x40004040 ;  /* 0x4000404000217882 */ /* 0x000fe20000000000 */
[----:B------:R-:W-:Y:S01]  /*1bb0*/  UMOV UR8, 0x3 ;  /* 0x0000000300087882 */ /* 0x000fe20000000000 */
[----:B--2---:R-:W-:Y:S02]  /*1bc0*/  R2UR UR20, R5 ;  /* 0x00000000051472ca */ /* 0x004fe400000e0000 */
[----:B------:R-:W-:Y:S02]  /*1bd0*/  @P1 R2UR UR15, R7 ;  /* 0x00000000070f12ca */ /* 0x000fe400000e0000 */
[----:B-1----:R-:W-:Y:S09]  /*1be0*/  R2UR UR14, R3 ;  /* 0x00000000030e72ca */ /* 0x002ff200000e0000 */
[----:B------:R-:W-:Y:S02]  /*1bf0*/  UIADD3 UR26, UPT, UPT, UR20, 0x2, URZ ;  /* 0x00000002141a7890 */ /* 0x000fe4000fffe0ff */
[----:B------:R-:W-:Y:S01]  /*1c00*/  UIADD3 UR30, UPT, UPT, UR20, 0x4, URZ ;  /* 0x00000004141e7890 */ /* 0x000fe2000fffe0ff */
[----:B------:R-:W-:Y:S01]  /*1c10*/  IMAD.U32 R11, RZ, RZ, UR15 ;  /* 0x0000000fff0b7e24 */ /* 0x000fe2000f8e00ff */
[----:B------:R-:W-:Y:S02]  /*1c20*/  UIADD3 UR24, UPT, UPT, UR14, 0x2, URZ ;  /* 0x000000020e187890 */ /* 0x000fe4000fffe0ff */
[----:B------:R-:W-:Y:S02]  /*1c30*/  UIADD3 UR28, UPT, UPT, UR14, 0x4, URZ ;  /* 0x000000040e1c7890 */ /* 0x000fe4000fffe0ff */
[----:B------:R-:W-:Y:S01]  /*1c40*/  UIADD3 UR34, UPT, UPT, UR20, 0x6, URZ ;  /* 0x0000000614227890 */ /* 0x000fe2000fffe0ff */
[----:B------:R-:W-:Y:S01]  /*1c50*/  @P1 R2UR UR23, R11 ;  /* 0x000000000b1712ca */ /* 0x000fe200000e0000 */
[----:B------:R-:W-:Y:S01]  /*1c60*/  UIADD3 UR32, UPT, UPT, UR14, 0x6, URZ ;  /* 0x000000060e207890 */ /* 0x000fe2000fffe0ff */
[----:B------:R-:W-:Y:S11]  /*1c70*/  UMOV UR15, 0x40004040 ;  /* 0x40004040000f7882 */ /* 0x000ff60000000000 */
[----:B------:R1:W-:Y:S01]  /*1c80*/  UTCQMMA.2CTA gdesc[UR20], gdesc[UR14], tmem[UR13], tmem[UR22], idesc[UR23], tmem[UR4], UPT ;  /* 0x0004160e14007dea */ /* 0x0003e2000ba0030d */
[----:B------:R1:W-:Y:S01]  /*1c90*/  UTCQMMA.2CTA gdesc[UR26], gdesc[UR24], tmem[UR13], tmem[UR22], idesc[UR23], tmem[UR4], UPT ;  /* 0x000416181a007dea */ /* 0x0003e2000ba0030d */
[----:B------:R1:W-:Y:S01]  /*1ca0*/  UTCQMMA.2CTA gdesc[UR30], gdesc[UR28], tmem[UR13], tmem[UR22], idesc[UR23], tmem[UR4], UPT ;  /* 0x0004161c1e007dea */ /* 0x0003e2000ba0030d */
[----:B------:R1:W-:Y:S01]  /*1cb0*/  UTCQMMA.2CTA gdesc[UR34], gdesc[UR32], tmem[UR13], tmem[UR22], idesc[UR23], tmem[UR4], UPT ;  /* 0x0004162022007dea */ /* 0x0003e2000ba0030d */
[----:B------:R1:W-:Y:S01]  /*1cc0*/  UTCBAR.2CTA.MULTICAST [UR10], URZ, UR8 ;  /* 0x000000ff0a0073e9 */ /* 0x0003e20008200808 */
[----:B------:R-:W-:Y:S05]  /*1cd0*/  BRA.U UP0, `(.L_x_33) ;  /* 0x00000001000c7547 */ /* 0x000fea000b800000 */
[----:B-1----:R-:W-:Y:S02]  /*1ce0*/  UMOV UR8, 0x3 ;  /* 0x0000000300087882 */ /* 0x002fe40000000000 */
[----:B------:R2:W-:Y:S01]  /*1cf0*/  UTCBAR.2CTA.MULTICAST [UR12], URZ, UR8 ;  /* 0x000000ff0c0073e9 */ /* 0x0005e20008200808 */
[----:B------:R-:W-:Y:S02]  /*1d00*/  NOP ;  /* 0x0000000000007918 */ /* 0x000fe40000000000 */
.L_x_33:
[----:B------:R-:W-:Y:S01]  /*1d10*/  UISETP.NE.AND UP0, UPT, UR11, 0x5, UPT ;  /* 0x000000050b00788c */ /* 0x000fe2000bf05270 */
[----:B------:R-:W-:Y:S01]  /*1d20*/  VIADD R9, R9, 0x2 ;  /* 0x0000000209097836 */ /* 0x000fe20000000000 */
[----:B------:R-:W-:Y:S02]  /*1d30*/  UIADD3 UR11, UPT, UPT, UR11, 0x1, URZ ;  /* 0x000000010b0b7890 */ /* 0x000fe4000fffe0ff */
[----:B------:R-:W-:Y:S02]  /*1d40*/  UIADD3 UR18, UPT, UPT, UR18, -0x2, URZ ;  /* 0xfffffffe12127890 */ /* 0x000fe4000fffe0ff */
[----:B------:R-:W-:Y:S02]  /*1d50*/  USEL UR11, UR11, URZ, UP0 ;  /* 0x000000ff0b0b7287 */ /* 0x000fe40008000000 */
[----:B------:R-:W-:Y:S02]  /*1d60*/  UISETP.NE.AND UP0, UPT, UR18, -0x2, UPT ;  /* 0xfffffffe1200788c */ /* 0x000fe4000bf05270 */
[----:B------:R-:W-:Y:S02]  /*1d70*/  UIADD3 UR17, UPT, UPT, UR17, 0x2, URZ ;  /* 0x0000000211117890 */ /* 0x000fe4000fffe0ff */
[----:B------:R-:W-:Y:S04]  /*1d80*/  ISETP.NE.AND P1, PT, RZ, UR11, PT ;  /* 0x0000000bff007c0c */ /* 0x000fe8000bf25270 */
[----:B------:R-:W-:Y:S04]  /*1d90*/  SEL R3, RZ, 0x1, P1 ;  /* 0x00000001ff037807 */ /* 0x000fe80000800000 */
[----:B------:R-:W-:Y:S01]  /*1da0*/  LOP3.LUT R6, R6, R3, RZ, 0x3c, !PT ;  /* 0x0000000306067212 */ /* 0x000fe200078e3cff */
[----:B------:R-:W-:Y:S06]  /*1db0*/  BRA.U UP0, `(.L_x_34) ;  /* 0xfffffff900107547 */ /* 0x000fec000b83ffff */
[----:B------:R-:W-:Y:S05]  /*1dc0*/  @P0 BRA `(.L_x_35) ;  /* 0xfffffff400bc0947 */ /* 0x000fea000383ffff */
.L_x_28:
[----:B------:R-:W-:-:S13]  /*1dd0*/  ISETP.GE.AND P0, PT, R0, RZ, PT ;  /* 0x000000ff0000720c */ /* 0x000fda0003f06270 */
[----:B-12---:R-:W-:Y:S05]  /*1de0*/  @!P0 EXIT ;  /* 0x000000000000894d */ /* 0x006fea0003800000 */
[----:B------:R-:W-:Y:S01]  /*1df0*/  IMAD.SHL.U32 R2, R0, 0x8, RZ ;  /* 0x0000000800027824 */ /* 0x000fe200078e00ff */
[----:B------:R-:W-:-:S04]  /*1e00*/  SHF.R.U32.HI R0, RZ, 0x1, R0 ;  /* 0x00000001ff007819 */ /* 0x000fc80000011600 */
[----:B------:R-:W-:Y:S02]  /*1e10*/  LOP3.LUT R0, R0, 0x1, RZ, 0xc0, !PT ;  /* 0x0000000100007812 */ /* 0x000fe400078ec0ff */
[----:B------:R-:W-:Y:S02]  /*1e20*/  LOP3.LUT R2, R2, 0x8, RZ, 0xc0, !PT ;  /* 0x0000000802027812 */ /* 0x000fe400078ec0ff */
[----:B------:R-:W-:-:S03]  /*1e30*/  SHF.L.U32 R4, R0, 0x1f, RZ ;  /* 0x0000001f00047819 */ /* 0x000fc600000006ff */
[----:B------:R-:W-:Y:S02]  /*1e40*/  VIADD R2, R2, UR9 ;  /* 0x0000000902027c36 */ /* 0x000fe40008000000 */
[----:B------:R-:W-:-:S07]  /*1e50*/  IMAD.MOV.U32 R5, RZ, RZ, R4 ;  /* 0x000000ffff057224 */ /* 0x000fce00078e0004 */
.L_x_36:
[----:B-1----:R1:W2:Y:S02]  /*1e60*/  SYNCS.PHASECHK.TRANS64.TRYWAIT P0, [R2+URZ+0x334a0], R5 ;  /* 0x0334a005020075a7 */ /* 0x0022a400080011ff */
[----:B--2---:R-:W-:Y:S05]  /*1e70*/  @!P0 NANOSLEEP.SYNCS 0x989680 ;  /* 0x009896800000895d */ /* 0x004fea0003900000 */
[----:B------:R-:W2:Y:S02]  /*1e80*/  @!P0 SYNCS.PHASECHK.TRANS64 P0, [R2+URZ+0x334a0], R5 ;  /* 0x0334a005020085a7 */ /* 0x000ea400080010ff */
[----:B--2---:R-:W-:Y:S05]  /*1e90*/  @P0 EXIT ;  /* 0x000000000000094d */ /* 0x004fea0003800000 */
[----:B------:R-:W-:Y:S05]  /*1ea0*/  BRA `(.L_x_36) ;  /* 0xfffffffc00ec7947 */ /* 0x000fea000383ffff */
.L_x_21:
[----:B------:R-:W-:-:S13]  /*1eb0*/  ELECT P0, URZ, PT ;  /* 0x0000000000ff782f */ /* 0x000fda0003800000 */
[----:B------:R-:W-:Y:S05]  /*1ec0*/  @!P0 BRA `(.L_x_23) ;  /* 0x0000002400f48947 */ /* 0x000fea0003800000 */
[----:B------:R-:W1:Y:S02]  /*1ed0*/  S2UR UR4, SR_CTAID.X ;  /* 0x00000000000479c3 */ /* 0x000e640000002500 */
[----:B-1----:R-:W-:-:S13]  /*1ee0*/  ISETP.LE.U32.AND P0, PT, R3, UR4, PT ;  /* 0x0000000403007c0c */ /* 0x002fda000bf03070 */
[----:B------:R-:W-:Y:S05]  /*1ef0*/  @P0 EXIT ;  /* 0x000000000000094d */ /* 0x000fea0003800000 */
[----:B------:R-:W1:Y:S01]  /*1f00*/  S2R R2, SR_CgaCtaId ;  /* 0x0000000000027919 */ /* 0x000e620000008800 */
[----:B------:R-:W-:Y:S01]  /*1f10*/  IMAD.U32 R6, RZ, RZ, UR4 ;  /* 0x00000004ff067e24 */ /* 0x000fe2000f8e00ff */
[----:B------:R-:W2:Y:S01]  /*1f20*/  LDC.64 R10, c[0x0][0x348] ;  /* 0x0000d200ff0a7b82 */ /* 0x000ea20000000a00 */
[----:B------:R-:W-:-:S03]  /*1f30*/  HFMA2 R7, -RZ, RZ, 0, 0 ;  /* 0x00000000ff077431 */ /* 0x000fc600000001ff */
[----:B------:R-:W-:Y:S02]  /*1f40*/  LOP3.LUT R8, RZ, R6, RZ, 0x33, !PT ;  /* 0x00000006ff087212 */ /* 0x000fe400078e33ff */
[----:B------:R-:W-:-:S03]  /*1f50*/  PRMT R12, R6, 0x7610, R12 ;  /* 0x00007610060c7816 */ /* 0x000fc6000000000c */
[----:B------:R-:W-:Y:S01]  /*1f60*/  IMAD.IADD R8, R3, 0x1, R8 ;  /* 0x0000000103087824 */ /* 0x000fe200078e0208 */
[----:B------:R-:W-:-:S03]  /*1f70*/  MOV R3, 0x400 ;  /* 0x0000040000037802 */ /* 0x000fc60000000f00 */
[----:B------:R-:W-:-:S05]  /*1f80*/  IMAD.HI.U32 R8, R8, 0x76b981db, RZ ;  /* 0x76b981db08087827 */ /* 0x000fca00078e00ff */
[----:B------:R-:W-:-:S04]  /*1f90*/  SHF.R.U32.HI R8, RZ, 0x6, R8 ;  /* 0x00000006ff087819 */ /* 0x000fc80000011608 */
[----:B------:R-:W-:Y:S02]  /*1fa0*/  IADD3 R8, PT, PT, -R8, RZ, RZ ;  /* 0x000000ff08087210 */ /* 0x000fe40007ffe1ff */
[----:B-1----:R-:W-:Y:S01]  /*1fb0*/  LEA R2, R2, R3, 0x18 ;  /* 0x0000000302027211 */ /* 0x002fe200078ec0ff */
[----:B------:R-:W-:-:S04]  /*1fc0*/  IMAD.MOV.U32 R3, RZ, RZ, RZ ;  /* 0x000000ffff037224 */ /* 0x000fc800078e00ff */
[----:B------:R-:W-:-:S07]  /*1fd0*/  VIADD R14, R2, 0x33400 ;  /* 0x00033400020e7836 */ /* 0x000fce0000000000 */
.L_x_53:
[----:B------:R-:W-:Y:S01]  /*1fe0*/  SHF.R.U32.HI R13, RZ, 0x5, R6 ;  /* 0x00000005ff0d7819 */ /* 0x000fe20000011606 */
[----:B------:R-:W-:Y:S05]  /*1ff0*/  YIELD ;  /* 0x0000000000007946 */ /* 0x000fea0003800000 */
[----:B------:R-:W-:Y:S02]  /*2000*/  LOP3.LUT R13, R13, 0x7fffff0, RZ, 0xc0, !PT ;  /* 0x07fffff00d0d7812 */ /* 0x000fe400078ec0ff */
[----:B------:R-:W-:Y:S02]  /*2010*/  LOP3.LUT R34, R12, 0x1ff, RZ, 0xc0, !PT ;  /* 0x000001ff0c227812 */ /* 0x000fe400078ec0ff */
[----:B------:R-:W-:Y:S02]  /*2020*/  VIADDMNMX.U32 R39, R20, -R13, 0x10, PT ;  /* 0x0000001014277446 */ /* 0x000fe4000380080d */
[----:B------:R-:W-:Y:S02]  /*2030*/  MOV R4, 0x2050 ;  /* 0x0000205000047802 */ /* 0x000fe40000000f00 */
[----:B--2---:R-:W-:Y:S05]  /*2040*/  CALL.REL.NOINC `($__internal_3_$__cuda_sm20_div_u16) ;  /* 0x0000004c00887944 */ /* 0x004fea0003c00000 */
[----:B------:R-:W-:Y:S01]  /*2050*/  IMAD R26, R7, 0x8, R14 ;  /* 0x00000008071a7824 */ /* 0x000fe200078e020e */
[----:B------:R-:W-:Y:S01]  /*2060*/  LOP3.LUT R15, R3, 0x1, RZ, 0x3c, !PT ;  /* 0x00000001030f7812 */ /* 0x000fe200078e3cff */
[----:B------:R-:W1:Y:S01]  /*2070*/  S2R R5, SR_CgaCtaId ;  /* 0x0000000000057919 */ /* 0x000e620000008800 */
[----:B------:R-:W-:Y:S01]  /*2080*/  PRMT R16, R39, 0x9910, RZ ;  /* 0x0000991027107816 */ /* 0x000fe200000000ff */
[C---:B------:R-:W-:Y:S01]  /*2090*/  VIADD R9, R7.reuse, 0x1 ;  /* 0x0000000107097836 */ /* 0x040fe20000000000 */
[----:B------:R-:W-:Y:S01]  /*20a0*/  ISETP.NE.AND P0, PT, R7, 0x5, PT ;  /* 0x000000050700780c */ /* 0x000fe20003f05270 */
[----:B------:R-:W-:Y:S01]  /*20b0*/  IMAD.U32 R17, R15, -0x80000000, RZ ;  /* 0x800000000f117824 */ /* 0x000fe200078e00ff */
[C---:B------:R-:W-:Y:S01]  /*20c0*/  PRMT R15, R0.reuse, 0x9910, RZ ;  /* 0x00009910000f7816 */ /* 0x040fe200000000ff */
[----:B------:R-:W-:Y:S01]  /*20d0*/  IMAD R18, R7, 0x4000, R2 ;  /* 0x0000400007127824 */ /* 0x000fe200078e0202 */
[----:B------:R-:W-:Y:S01]  /*20e0*/  SEL R9, R9, RZ, P0 ;  /* 0x000000ff09097207 */ /* 0x000fe20000000000 */
[----:B------:R-:W2:Y:S01]  /*20f0*/  SYNCS.PHASECHK.TRANS64.TRYWAIT P1, [R26+URZ+0x30], R17 ;  /* 0x000030111a0075a7 */ /* 0x000ea200080211ff */
[----:B------:R-:W-:Y:S01]  /*2100*/  LOP3.LUT R0, R0, 0xffff, RZ, 0xc0, !PT ;  /* 0x0000ffff00007812 */ /* 0x000fe200078ec0ff */
[----:B------:R-:W-:Y:S01]  /*2110*/  IMAD R15, R16, R15, RZ ;  /* 0x0000000f100f7224 */ /* 0x000fe200078e02ff */
[----:B------:R-:W-:Y:S03]  /*2120*/  ISETP.NE.AND P0, PT, R9, RZ, PT ;  /* 0x000000ff0900720c */ /* 0x000fe60003f05270 */
[----:B------:R-:W-:Y:S01]  /*2130*/  IMAD.MOV R19, RZ, RZ, -R15 ;  /* 0x000000ffff137224 */ /* 0x000fe200078e0a0f */
[----:B------:R-:W-:Y:S01]  /*2140*/  SEL R16, RZ, 0x1, P0 ;  /* 0x00000001ff107807 */ /* 0x000fe20000000000 */
[----:B------:R-:W-:Y:S03]  /*2150*/  IMAD R0, R0, 0xe0, RZ ;  /* 0x000000e000007824 */ /* 0x000fe600078e02ff */
[----:B------:R-:W-:Y:S02]  /*2160*/  PRMT R19, R19, 0x7710, RZ ;  /* 0x0000771013137816 */ /* 0x000fe400000000ff */
[----:B------:R-:W-:Y:S03]  /*2170*/  LOP3.LUT R15, R3, R16, RZ, 0x3c, !PT ;  /* 0x00000010030f7212 */ /* 0x000fe600078e3cff */
[----:B------:R-:W-:Y:S02]  /*2180*/  IMAD.IADD R34, R34, 0x1, R19 ;  /* 0x0000000122227824 */ /* 0x000fe400078e0213 */
[----:B-1----:R-:W-:Y:S02]  /*2190*/  IMAD R3, R5, 0x70, R0 ;  /* 0x0000007005037824 */ /* 0x002fe400078e0200 */
[----:B------:R-:W-:Y:S01]  /*21a0*/  IMAD R4, R7, 0x3800, R2 ;  /* 0x0000380007047824 */ /* 0x000fe200078e0202 */
[----:B--2---:R-:W-:Y:S06]  /*21b0*/  @!P1 BRA `(.L_x_37) ;  /* 0x00000044004c9947 */ /* 0x004fec0003800000 */
.L_x_93:
[----:B------:R-:W-:Y:S01]  /*21c0*/  R2UR UR12, R18 ;  /* 0x00000000120c72ca */ /* 0x000fe200000e0000 */
[----:B------:R-:W-:Y:S01]  /*21d0*/  IMAD R28, R9, 0x8, R14 ;  /* 0x00000008091c7824 */ /* 0x000fe200078e020e */
[----:B------:R-:W-:Y:S01]  /*21e0*/  IADD3 R18, P1, PT, R10, 0x40, RZ ;  /* 0x000000400a127810 */ /* 0x000fe20007f3e0ff */
[----:B------:R-:W-:Y:S01]  /*21f0*/  UMOV UR14, URZ ;  /* 0x000000ff000e7c82 */ /* 0x000fe20008000000 */
[----:B------:R-:W-:Y:S01]  /*2200*/  LOP3.LUT R29, R15, 0x1, RZ, 0x3c, !PT ;  /* 0x000000010f1d7812 */ /* 0x000fe200078e3cff */
[----:B------:R-:W-:Y:S01]  /*2210*/  UMOV UR20, 0x0 ;  /* 0x0000000000147882 */ /* 0x000fe20000000000 */
[----:B------:R-:W-:Y:S01]  /*2220*/  LOP3.LUT R34, R34, 0xffff, RZ, 0xc0, !PT ;  /* 0x0000ffff22227812 */ /* 0x000fe200078ec0ff */
[--C-:B------:R-:W-:Y:S01]  /*2230*/  IMAD.X R19, RZ, RZ, R11.reuse, P1 ;  /* 0x000000ffff137224 */ /* 0x100fe200008e060b */
[C---:B------:R-:W-:Y:S01]  /*2240*/  IADD3 R24, P1, PT, R10.reuse, 0x140, RZ ;  /* 0x000001400a187810 */ /* 0x040fe20007f3e0ff */
[----:B------:R-:W-:Y:S01]  /*2250*/  IMAD.U32 R27, R29, -0x80000000, RZ ;  /* 0x800000001d1b7824 */ /* 0x000fe200078e00ff */
[----:B------:R-:W-:Y:S01]  /*2260*/  IADD3 R16, P0, PT, R10, 0xc0, RZ ;  /* 0x000000c00a107810 */ /* 0x000fe20007f1e0ff */
[----:B------:R-:W-:Y:S01]  /*2270*/  IMAD.IADD R13, R13, 0x1, R34 ;  /* 0x000000010d0d7824 */ /* 0x000fe200078e0222 */
[----:B------:R-:W-:Y:S01]  /*2280*/  R2UR UR16, R4 ;  /* 0x00000000041072ca */ /* 0x000fe200000e0000 */
[--C-:B------:R-:W-:Y:S01]  /*2290*/  IMAD.X R25, RZ, RZ, R11.reuse, P1 ;  /* 0x000000ffff197224 */ /* 0x100fe200008e060b */
[----:B------:R-:W-:Y:S01]  /*22a0*/  R2UR UR13, R26 ;  /* 0x000000001a0d72ca */ /* 0x000fe200000e0000 */
[----:B------:R-:W-:Y:S01]  /*22b0*/  IMAD.SHL.U32 R13, R13, 0x80, RZ ;  /* 0x000000800d0d7824 */ /* 0x000fe200078e00ff */
[----:B------:R-:W-:Y:S01]  /*22c0*/  R2UR UR28, R18 ;  /* 0x00000000121c72ca */ /* 0x000fe200000e0000 */
[--C-:B------:R-:W-:Y:S01]  /*22d0*/  IMAD R21, R7, 0x200, R2.reuse ;  /* 0x0000020007157824 */ /* 0x100fe200078e0202 */
[----:B------:R-:W-:Y:S01]  /*22e0*/  R2UR UR29, R19 ;  /* 0x00000000131d72ca */ /* 0x000fe200000e0000 */
[--C-:B-1----:R-:W-:Y:S01]  /*22f0*/  IMAD.X R17, RZ, RZ, R11.reuse, P0 ;  /* 0x000000ffff117224 */ /* 0x102fe200000e060b */
[----:B------:R-:W-:Y:S01]  /*2300*/  R2UR UR15, R13 ;  /* 0x000000000d0f72ca */ /* 0x000fe200000e0000 */
[----:B------:R-:W-:Y:S01]  /*2310*/  UIADD3 UR12, UPT, UPT, UR12, 0x4000, URZ ;  /* 0x000040000c0c7890 */ /* 0x000fe2000fffe0ff */
[----:B------:R-:W-:Y:S01]  /*2320*/  R2UR UR8, R21 ;  /* 0x00000000150872ca */ /* 0x000fe200000e0000 */
[--C-:B------:R-:W-:Y:S01]  /*2330*/  IMAD R21, R7, 0x400, R2.reuse ;  /* 0x0000040007157824 */ /* 0x100fe200078e0202 */
[----:B------:R-:W-:Y:S01]  /*2340*/  R2UR UR26, R16 ;  /* 0x00000000101a72ca */ /* 0x000fe200000e0000 */
[----:B------:R-:W-:Y:S01]  /*2350*/  UMOV UR21, 0x10000000 ;  /* 0x1000000000157882 */ /* 0x000fe20000000000 */
[----:B------:R-:W-:Y:S01]  /*2360*/  R2UR UR27, R17 ;  /* 0x00000000111b72ca */ /* 0x000fe200000e0000 */
[----:B------:R-:W-:Y:S01]  /*2370*/  UIADD3 UR16, UPT, UPT, UR16, 0x1c000, URZ ;  /* 0x0001c00010107890 */ /* 0x000fe2000fffe0ff */
[----:B------:R-:W-:Y:S01]  /*2380*/  R2UR UR19, R3 ;  /* 0x00000000031372ca */ /* 0x000fe200000e0000 */
[----:B------:R-:W-:Y:S01]  /*2390*/  UMOV UR17, UR13 ;  /* 0x0000000d00117c82 */ /* 0x000fe20008000000 */
[----:B------:R-:W-:Y:S01]  /*23a0*/  IADD3 R22, P0, PT, R10, 0x1c0, RZ ;  /* 0x000001c00a167810 */ /* 0x000fe20007f1e0ff */
[----:B------:R-:W-:Y:S01]  /*23b0*/  UMOV UR18, UR14 ;  /* 0x0000000e00127c82 */ /* 0x000fe20008000000 */
[----:B------:R-:W-:Y:S01]  /*23c0*/  R2UR UR4, R21 ;  /* 0x00000000150472ca */ /* 0x000fe200000e0000 */
[----:B------:R1:W-:Y:S01]  /*23d0*/  UTMALDG.2D [UR12], [UR28], desc[UR20] ;  /* 0x0000140c1c0075b4 */ /* 0x0003e20008009000 */
[----:B------:R-:W-:Y:S01]  /*23e0*/  R2UR UR24, R24 ;  /* 0x00000000181872ca */ /* 0x000fe200000e0000 */
[----:B------:R-:W-:Y:S01]  /*23f0*/  IMAD.X R23, RZ, RZ, R11, P0 ;  /* 0x000000ffff177224 */ /* 0x000fe200000e060b */
[----:B------:R-:W-:Y:S01]  /*2400*/  R2UR UR25, R25 ;  /* 0x00000000191972ca */ /* 0x000fe200000e0000 */
[----:B------:R-:W-:Y:S01]  /*2410*/  UIADD3 UR8, UPT, UPT, UR8, 0x31000, URZ ;  /* 0x0003100008087890 */ /* 0x000fe2000fffe0ff */
[----:B------:R-:W-:Y:S01]  /*2420*/  R2UR UR22, R22 ;  /* 0x00000000161672ca */ /* 0x000fe200000e0000 */
[----:B------:R-:W-:Y:S01]  /*2430*/  UMOV UR11, URZ ;  /* 0x000000ff000b7c82 */ /* 0x000fe20008000000 */
[----:B------:R-:W-:Y:S01]  /*2440*/  R2UR UR23, R23 ;  /* 0x00000000171772ca */ /* 0x000fe200000e0000 */
[----:B------:R1:W-:Y:S01]  /*2450*/  UTMALDG.2D [UR16], [UR26], desc[UR20] ;  /* 0x000014101a0075b4 */ /* 0x0003e20008009000 */
[----:B------:R-:W-:Y:S01]  /*2460*/  R2UR UR6, R0 ;  /* 0x00000000000672ca */ /* 0x000fe200000e0000 */
[----:B------:R-:W-:Y:S01]  /*2470*/  UMOV UR9, UR13 ;  /* 0x0000000d00097c82 */ /* 0x000fe20008000000 */
[----:B------:R-:W-:Y:S01]  /*2480*/  UMOV UR10, UR15 ;  /* 0x0000000f000a7c82 */ /* 0x000fe20008000000 */
[----:B------:R-:W-:Y:S01]  /*2490*/  UIADD3 UR4, UPT, UPT, UR4, 0x31c00, URZ ;  /* 0x00031c0004047890 */ /* 0x000fe2000fffe0ff */
[----:B------:R-:W-:Y:S01]  /*24a0*/  IMAD.MOV.U32 R21, RZ, RZ, 0x7d80 ;  /* 0x00007d80ff157424 */ /* 0x000fe200078e00ff */
[----:B------:R-:W-:Y:S01]  /*24b0*/  UMOV UR5, UR13 ;  /* 0x0000000d00057c82 */ /* 0x000fe20008000000 */
[----:B------:R-:W-:Y:S01]  /*24c0*/  UMOV UR7, UR11 ;  /* 0x0000000b00077c82 */ /* 0x000fe20008000000 */
[----:B------:R1:W-:Y:S01]  /*24d0*/  UTMALDG.2D [UR8], [UR24], desc[UR20] ;  /* 0x00001408180075b4 */ /* 0x0003e20008009000 */
[C---:B------:R-:W-:Y:S01]  /*24e0*/  VIADD R5, R9.reuse, 0x1 ;  /* 0x0000000109057836 */ /* 0x040fe20000000000 */
[C---:B------:R-:W-:Y:S01]  /*24f0*/  ISETP.NE.AND P0, PT, R9.reuse, 0x5, PT ;  /* 0x000000050900780c */ /* 0x040fe20003f05270 */
[C-C-:B------:R-:W-:Y:S02]  /*2500*/  IMAD R29, R9.reuse, 0x4000, R2.reuse ;  /* 0x00004000091d7824 */ /* 0x140fe400078e0202 */
[----:B------:R-:W-:Y:S01]  /*2510*/  IMAD R4, R9, 0x3800, R2 ;  /* 0x0000380009047824 */ /* 0x000fe200078e0202 */
[----:B------:R-:W-:Y:S01]  /*2520*/  SEL R5, R5, RZ, P0 ;  /* 0x000000ff05057207 */ /* 0x000fe20000000000 */
[----:B------:R1:W-:Y:S01]  /*2530*/  UTMALDG.2D [UR4], [UR22], desc[UR20] ;  /* 0x00001404160075b4 */ /* 0x0003e20008009000 */
[----:B------:R1:W-:Y:S02]  /*2540*/  SYNCS.ARRIVE.TRANS64 RZ, [R26+URZ], R21 ;  /* 0x000000151aff79a7 */ /* 0x0003e400080000ff */
[----:B------:R-:W-:Y:S01]  /*2550*/  ISETP.NE.AND P0, PT, R5, RZ, PT ;  /* 0x000000ff0500720c */ /* 0x000fe20003f05270 */
[----:B------:R-:W2:Y:S02]  /*2560*/  SYNCS.PHASECHK.TRANS64.TRYWAIT P1, [R28+URZ+0x30], R27 ;  /* 0x0000301b1c0075a7 */ /* 0x000ea400080211ff */
[----:B-12---:R-:W-:Y:S10]  /*2570*/  @!P1 BRA `(.L_x_38) ;  /* 0x0000004000749947 */ /* 0x006ff40003800000 */
.L_x_95:
[----:B------:R-:W-:Y:S01]  /*2580*/  R2UR UR8, R29 ;  /* 0x000000001d0872ca */ /* 0x000fe200000e0000 */
[----:B------:R-:W-:Y:S01]  /*2590*/  UMOV UR14, 0x0 ;  /* 0x00000000000e7882 */ /* 0x000fe20000000000 */
[----:B------:R-:W-:Y:S01]  /*25a0*/  R2UR UR4, R4 ;  /* 0x00000000040472ca */ /* 0x000fe200000e0000 */
[----:B------:R-:W-:Y:S01]  /*25b0*/  UMOV UR15, 0x10000000 ;  /* 0x10000000000f7882 */ /* 0x000fe20000000000 */
[----:B------:R-:W-:Y:S01]  /*25c0*/  R2UR UR9, R28 ;  /* 0x000000001c0972ca */ /* 0x000fe200000e0000 */
[----:B------:R-:W-:Y:S01]  /*25d0*/  UMOV UR10, 0x80 ;  /* 0x00000080000a7882 */ /* 0x000fe20000000000 */
[----:B------:R-:W-:Y:S01]  /*25e0*/  R2UR UR16, R18 ;  /* 0x00000000121072ca */ /* 0x000fe200000e0000 */
[----:B------:R-:W-:Y:S01]  /*25f0*/  UMOV UR6, 0x80 ;  /* 0x0000008000067882 */ /* 0x000fe20000000000 */
[----:B------:R-:W-:Y:S01]  /*2600*/  R2UR UR17, R19 ;  /* 0x00000000131172ca */ /* 0x000fe200000e0000 */
[----:B------:R-:W-:Y:S01]  /*2610*/  IMAD R26, R5, 0x8, R14 ;  /* 0x00000008051a7824 */ /* 0x000fe200078e020e */
[----:B------:R-:W-:Y:S01]  /*2620*/  R2UR UR11, R13 ;  /* 0x000000000d0b72ca */ /* 0x000fe200000e0000 */
[----:B------:R-:W-:Y:S01]  /*2630*/  VIADD R7, R5, 0x1 ;  /* 0x0000000105077836 */ /* 0x000fe20000000000 */
[----:B------:R-:W-:Y:S01]  /*2640*/  R2UR UR12, R16 ;  /* 0x00000000100c72ca */ /* 0x000fe200000e0000 */
[----:B------:R-:W-:Y:S01]  /*2650*/  UIADD3 UR8, UPT, UPT, UR8, 0x4000, URZ ;  /* 0x0000400008087890 */ /* 0x000fe2000fffe0ff */
[----:B------:R-:W-:Y:S01]  /*2660*/  R2UR UR13, R17 ;  /* 0x00000000110d72ca */ /* 0x000fe200000e0000 */
[----:B------:R-:W-:Y:S01]  /*2670*/  UIADD3 UR4, UPT, UPT, UR4, 0x1c000, URZ ;  /* 0x0001c00004047890 */ /* 0x000fe2000fffe0ff */
[----:B------:R-:W-:Y:S01]  /*2680*/  R2UR UR7, R3 ;  /* 0x00000000030772ca */ /* 0x000fe200000e0000 */
[----:B------:R-:W-:Y:S01]  /*2690*/  UMOV UR5, UR9 ;  /* 0x0000000900057c82 */ /* 0x000fe20008000000 */
[----:B------:R-:W-:Y:S01]  /*26a0*/  SEL R30, RZ, 0x1, P0 ;  /* 0x00000001ff1e7807 */ /* 0x000fe20000000000 */
[C-C-:B------:R-:W-:Y:S01]  /*26b0*/  IMAD R4, R5.reuse, 0x3800, R2.reuse ;  /* 0x0000380005047824 */ /* 0x140fe200078e0202 */
[----:B------:R-:W-:Y:S02]  /*26c0*/  ISETP.NE.AND P0, PT, R5, 0x5, PT ;  /* 0x000000050500780c */ /* 0x000fe40003f05270 */
[----:B------:R-:W-:Y:S01]  /*26d0*/  LOP3.LUT R9, R15, R30, RZ, 0x3c, !PT ;  /* 0x0000001e0f097212 */ /* 0x000fe200078e3cff */
[----:B------:R2:W-:Y:S01]  /*26e0*/  UTMALDG.2D [UR8], [UR16], desc[UR14] ;  /* 0x00000e08100075b4 */ /* 0x0005e20008009000 */
[----:B------:R-:W-:Y:S01]  /*26f0*/  IMAD.MOV.U32 R15, RZ, RZ, 0x7800 ;  /* 0x00007800ff0f7424 */ /* 0x000fe200078e00ff */
[----:B------:R-:W-:Y:S02]  /*2700*/  SEL R7, R7, RZ, P0 ;  /* 0x000000ff07077207 */ /* 0x000fe40000000000 */
[----:B------:R-:W-:Y:S02]  /*2710*/  LOP3.LUT R29, R9, 0x1, RZ, 0x3c, !PT ;  /* 0x00000001091d7812 */ /* 0x000fe400078e3cff */
[----:B------:R-:W-:Y:S01]  /*2720*/  ISETP.NE.AND P0, PT, R7, RZ, PT ;  /* 0x000000ff0700720c */ /* 0x000fe20003f05270 */
[----:B------:R2:W-:Y:S01]  /*2730*/  UTMALDG.2D [UR4], [UR12], desc[UR14] ;  /* 0x00000e040c0075b4 */ /* 0x0005e20008009000 */
[----:B------:R3:W-:Y:S01]  /*2740*/  SYNCS.ARRIVE.TRANS64 RZ, [R28+URZ], R15 ;  /* 0x0000000f1cff79a7 */ /* 0x0007e200080000ff */
[----:B-1----:R-:W-:Y:S04]  /*2750*/  IMAD.U32 R27, R29, -0x80000000, RZ ;  /* 0x800000001d1b7824 */ /* 0x002fe800078e00ff */
[----:B------:R-:W1:Y:S01]  /*2760*/  SYNCS.PHASECHK.TRANS64.TRYWAIT P1, [R26+URZ+0x30], R27 ;  /* 0x0000301b1a0075a7 */ /* 0x000e6200080211ff */
[----:B---3--:R-:W-:Y:S01]  /*2770*/  IMAD R28, R5, 0x4000, R2 ;  /* 0x00004000051c7824 */ /* 0x008fe200078e0202 */
[----:B-12---:R-:W-:Y:S06]  /*2780*/  @!P1 BRA `(.L_x_39) ;  /* 0x0000004000089947 */ /* 0x006fec0003800000 */
.L_x_97:
        /* <DEDUP_REMOVED lines=23> */
[----:B------:R-:W-:Y:S02]  /*2900*/  SEL R5, R5, RZ, P0 ;  /* 0x000000ff05057207 */ /* 0x000fe40000000000 */
[----:B------:R-:W-:Y:S02]  /*2910*/  LOP3.LUT R29, R9, 0x1, RZ, 0x3c, !PT ;  /* 0x00000001091d7812 */ /* 0x000fe400078e3cff */
[----:B------:R-:W-:Y:S01]  /*2920*/  ISETP.NE.AND P0, PT, R5, RZ, PT ;  /* 0x000000ff0500720c */ /* 0x000fe20003f05270 */
[----:B------:R2:W-:Y:S01]  /*2930*/  UTMALDG.2D [UR4], [UR12], desc[UR14] ;  /* 0x00000e040c0075b4 */ /* 0x0005e20008009000 */
[----:B------:R2:W-:Y:S01]  /*2940*/  SYNCS.ARRIVE.TRANS64 RZ, [R26+URZ], R15 ;  /* 0x0000000f1aff79a7 */ /* 0x0005e200080000ff */
[----:B------:R-:W-:Y:S02]  /*2950*/  IMAD.U32 R27, R29, -0x80000000, RZ ;  /* 0x800000001d1b7824 */ /* 0x000fe400078e00ff */
[----:B------:R-:W-:Y:S02]  /*2960*/  IMAD R29, R7, 0x4000, R2 ;  /* 0x00004000071d7824 */ /* 0x000fe400078e0202 */
[----:B------:R-:W3:Y:S02]  /*2970*/  SYNCS.PHASECHK.TRANS64.TRYWAIT P1, [R28+URZ+0x30], R27 ;  /* 0x0000301b1c0075a7 */ /* 0x000ee400080211ff */
[----:B--23--:R-:W-:Y:S05]  /*2980*/  @!P1 BRA `(.L_x_40) ;  /* 0x0000003c00a49947 */ /* 0x00cfea0003800000 */
.L_x_99:
        /* <DEDUP_REMOVED lines=9> */
[----:B-1----:R-:W-:Y:S01]  /*2a20*/  IMAD R26, R5, 0x8, R14 ;  /* 0x00000008051a7824 */ /* 0x002fe200078e020e */
        /* <DEDUP_REMOVED lines=8> */
[----:B------:R-:W-:Y:S02]  /*2ab0*/  SEL R30, RZ, 0x1, P0 ;  /* 0x00000001ff1e7807 */ /* 0x000fe40000000000 */
        /* <DEDUP_REMOVED lines=8> */
[----:B------:R-:W-:Y:S04]  /*2b40*/  IMAD.U32 R27, R29, -0x80000000, RZ ;  /* 0x800000001d1b7824 */ /* 0x000fe800078e00ff */
[----:B------:R-:W3:Y:S01]  /*2b50*/  SYNCS.PHASECHK.TRANS64.TRYWAIT P1, [R26+URZ+0x30], R27 ;  /* 0x0000301b1a0075a7 */ /* 0x000ee200080211ff */
[----:B--2---:R-:W-:Y:S01]  /*2b60*/  IMAD R28, R5, 0x4000, R2 ;  /* 0x00004000051c7824 */ /* 0x004fe200078e0202 */
[----:B-1-3--:R-:W-:Y:S06]  /*2b70*/  @!P1 BRA `(.L_x_41) ;  /* 0x0000003c00409947 */ /* 0x00afec0003800000 */
.L_x_101:
[----:B------:R-:W-:Y:S01]  /*2b80*/  R2UR UR12, R28 ;  /* 0x000000001c0c72ca */ /* 0x000fe200000e0000 */
[----:B------:R-:W-:Y:S01]  /*2b90*/  IMAD R4, R5, 0x3800, R2 ;  /* 0x0000380005047824 */ /* 0x000fe200078e0202 */
[----:B------:R-:W-:Y:S01]  /*2ba0*/  SEL R30, RZ, 0x1, P0 ;  /* 0x00000001ff1e7807 */ /* 0x000fe20000000000 */
[----:B------:R-:W-:Y:S01]  /*2bb0*/  IMAD R28, R7, 0x8, R14 ;  /* 0x00000008071c7824 */ /* 0x000fe200078e020e */
[----:B------:R-:W-:Y:S01]  /*2bc0*/  R2UR UR13, R26 ;  /* 0x000000001a0d72ca */ /* 0x000fe200000e0000 */
[----:B------:R-:W-:Y:S01]  /*2bd0*/  UMOV UR24, 0x0 ;  /* 0x0000000000187882 */ /* 0x000fe20000000000 */
[----:B------:R-:W-:Y:S01]  /*2be0*/  LOP3.LUT R9, R9, R30, RZ, 0x3c, !PT ;  /* 0x0000001e09097212 */ /* 0x000fe200078e3cff */
[----:B------:R-:W-:Y:S01]  /*2bf0*/  UMOV UR25, 0x10000000 ;  /* 0x1000000000197882 */ /* 0x000fe20000000000 */
[----:B------:R-:W-:Y:S01]  /*2c00*/  R2UR UR16, R4 ;  /* 0x00000000041072ca */ /* 0x000fe200000e0000 */
[----:B------:R-:W-:Y:S01]  /*2c10*/  UMOV UR14, 0x200 ;  /* 0x00000200000e7882 */ /* 0x000fe20000000000 */
[----:B------:R-:W-:Y:S01]  /*2c20*/  R2UR UR28, R18 ;  /* 0x00000000121c72ca */ /* 0x000fe200000e0000 */
[--C-:B------:R-:W-:Y:S01]  /*2c30*/  IMAD R29, R5, 0x200, R2.reuse ;  /* 0x00000200051d7824 */ /* 0x100fe200078e0202 */
[----:B------:R-:W-:Y:S01]  /*2c40*/  R2UR UR29, R19 ;  /* 0x00000000131d72ca */ /* 0x000fe200000e0000 */
[----:B------:R-:W-:Y:S01]  /*2c50*/  UIADD3 UR12, UPT, UPT, UR12, 0x4000, URZ ;  /* 0x000040000c0c7890 */ /* 0x000fe2000fffe0ff */
[----:B------:R-:W-:Y:S01]  /*2c60*/  R2UR UR15, R13 ;  /* 0x000000000d0f72ca */ /* 0x000fe200000e0000 */
[----:B------:R-:W-:Y:S01]  /*2c70*/  UMOV UR18, 0x200 ;  /* 0x0000020000127882 */ /* 0x000fe20000000000 */
[----:B------:R-:W-:Y:S01]  /*2c80*/  R2UR UR8, R29 ;  /* 0x000000001d0872ca */ /* 0x000fe200000e0000 */
[--C-:B------:R-:W-:Y:S01]  /*2c90*/  IMAD R29, R5, 0x400, R2.reuse ;  /* 0x00000400051d7824 */ /* 0x100fe200078e0202 */
[----:B------:R-:W-:Y:S01]  /*2ca0*/  R2UR UR26, R16 ;  /* 0x00000000101a72ca */ /* 0x000fe200000e0000 */
[----:B------:R-:W-:Y:S01]  /*2cb0*/  UMOV UR17, UR13 ;  /* 0x0000000d00117c82 */ /* 0x000fe20008000000 */
[----:B------:R-:W-:Y:S01]  /*2cc0*/  R2UR UR27, R17 ;  /* 0x00000000111b72ca */ /* 0x000fe200000e0000 */
[----:B------:R-:W-:Y:S01]  /*2cd0*/  UIADD3 UR16, UPT, UPT, UR16, 0x1c000, URZ ;  /* 0x0001c00010107890 */ /* 0x000fe2000fffe0ff */
[----:B------:R-:W-:Y:S01]  /*2ce0*/  R2UR UR19, R3 ;  /* 0x00000000031372ca */ /* 0x000fe200000e0000 */
[----:B------:R-:W-:Y:S01]  /*2cf0*/  UMOV UR11, 0x1 ;  /* 0x00000001000b7882 */ /* 0x000fe20000000000 */
[----:B------:R-:W-:Y:S01]  /*2d00*/  R2UR UR4, R29 ;  /* 0x000000001d0472ca */ /* 0x000fe200000e0000 */
[----:B------:R-:W-:Y:S01]  /*2d10*/  UMOV UR9, UR13 ;  /* 0x0000000d00097c82 */ /* 0x000fe20008000000 */
[----:B------:R-:W-:Y:S01]  /*2d20*/  R2UR UR22, R24 ;  /* 0x00000000181672ca */ /* 0x000fe200000e0000 */
[----:B------:R2:W-:Y:S01]  /*2d30*/  UTMALDG.2D [UR12], [UR28], desc[UR24] ;  /* 0x0000180c1c0075b4 */ /* 0x0005e20008009000 */
[----:B------:R-:W-:Y:S01]  /*2d40*/  R2UR UR23, R25 ;  /* 0x00000000191772ca */ /* 0x000fe200000e0000 */
[----:B------:R-:W-:Y:S01]  /*2d50*/  UIADD3 UR8, UPT, UPT, UR8, 0x31000, URZ ;  /* 0x0003100008087890 */ /* 0x000fe2000fffe0ff */
[----:B------:R-:W-:Y:S01]  /*2d60*/  R2UR UR20, R22 ;  /* 0x00000000161472ca */ /* 0x000fe200000e0000 */
[----:B------:R-:W-:Y:S01]  /*2d70*/  UMOV UR10, UR15 ;  /* 0x0000000f000a7c82 */ /* 0x000fe20008000000 */
[----:B------:R-:W-:Y:S01]  /*2d80*/  R2UR UR21, R23 ;  /* 0x00000000171572ca */ /* 0x000fe200000e0000 */
[----:B------:R-:W-:Y:S01]  /*2d90*/  UMOV UR7, 0x1 ;  /* 0x0000000100077882 */ /* 0x000fe20000000000 */
[----:B------:R-:W-:Y:S01]  /*2da0*/  R2UR UR6, R0 ;  /* 0x00000000000672ca */ /* 0x000fe200000e0000 */
[----:B------:R2:W-:Y:S01]  /*2db0*/  UTMALDG.2D [UR16], [UR26], desc[UR24] ;  /* 0x000018101a0075b4 */ /* 0x0005e20008009000 */
[----:B------:R-:W-:Y:S01]  /*2dc0*/  UMOV UR5, UR13 ;  /* 0x0000000d00057c82 */ /* 0x000fe20008000000 */
[----:B------:R-:W-:Y:S01]  /*2dd0*/  UIADD3 UR4, UPT, UPT, UR4, 0x31c00, URZ ;  /* 0x00031c0004047890 */ /* 0x000fe2000fffe0ff */
[----:B------:R-:W-:Y:S01]  /*2de0*/  LOP3.LUT R29, R9, 0x1, RZ, 0x3c, !PT ;  /* 0x00000001091d7812 */ /* 0x000fe200078e3cff */
[C---:B------:R-:W-:Y:S01]  /*2df0*/  VIADD R5, R7.reuse, 0x1 ;  /* 0x0000000107057836 */ /* 0x040fe20000000000 */
[C---:B------:R-:W-:Y:S01]  /*2e00*/  ISETP.NE.AND P0, PT, R7.reuse, 0x5, PT ;  /* 0x000000050700780c */ /* 0x040fe20003f05270 */
[--C-:B------:R-:W-:Y:S01]  /*2e10*/  IMAD R4, R7, 0x3800, R2.reuse ;  /* 0x0000380007047824 */ /* 0x100fe200078e0202 */
[----:B------:R2:W-:Y:S01]  /*2e20*/  UTMALDG.2D [UR8], [UR22], desc[UR24] ;  /* 0x00001808160075b4 */ /* 0x0005e20008009000 */
[----:B------:R-:W-:Y:S01]  /*2e30*/  IMAD.U32 R27, R29, -0x80000000, RZ ;  /* 0x800000001d1b7824 */ /* 0x000fe200078e00ff */
[----:B------:R-:W-:Y:S01]  /*2e40*/  SEL R5, R5, RZ, P0 ;  /* 0x000000ff05057207 */ /* 0x000fe20000000000 */
[----:B------:R-:W-:Y:S03]  /*2e50*/  IMAD R29, R7, 0x4000, R2 ;  /* 0x00004000071d7824 */ /* 0x000fe600078e0202 */
[----:B------:R-:W-:Y:S01]  /*2e60*/  ISETP.NE.AND P0, PT, R5, RZ, PT ;  /* 0x000000ff0500720c */ /* 0x000fe20003f05270 */
[----:B------:R2:W-:Y:S01]  /*2e70*/  UTMALDG.2D [UR4], [UR20], desc[UR24] ;  /* 0x00001804140075b4 */ /* 0x0005e20008009000 */
[----:B------:R2:W-:Y:S01]  /*2e80*/  SYNCS.ARRIVE.TRANS64 RZ, [R26+URZ], R21 ;  /* 0x000000151aff79a7 */ /* 0x0005e200080000ff */
[----:B------:R-:W3:Y:S02]  /*2e90*/  SYNCS.PHASECHK.TRANS64.TRYWAIT P1, [R28+URZ+0x30], R27 ;  /* 0x0000301b1c0075a7 */ /* 0x000ee400080211ff */
[----:B--23--:R-:W-:Y:S08]  /*2ea0*/  @!P1 BRA `(.L_x_42) ;  /* 0x0000003800909947 */ /* 0x00cff00003800000 */
.L_x_103:
        /* <DEDUP_REMOVED lines=32> */
.L_x_105:
        /* <DEDUP_REMOVED lines=32> */
.L_x_107:
        /* <DEDUP_REMOVED lines=31> */
.L_x_109:
        /* <DEDUP_REMOVED lines=51> */
.L_x_111:
        /* <DEDUP_REMOVED lines=32> */
.L_x_113:
        /* <DEDUP_REMOVED lines=32> */
.L_x_115:
        /* <DEDUP_REMOVED lines=32> */
.L_x_117:
[----:B------:R-:W-:Y:S01]  /*3dd0*/  R2UR UR20, R22 ;  /* 0x00000000161472ca */ /* 0x000fe200000e0000 */
[----:B------:R-:W-:Y:S01]  /*3de0*/  IMAD R22, R7, 0x8, R14 ;  /* 0x0000000807167824 */ /* 0x000fe200078e020e */
[----:B------:R-:W-:Y:S01]  /*3df0*/  R2UR UR21, R23 ;  /* 0x00000000171572ca */ /* 0x000fe200000e0000 */
[----:B------:R-:W-:Y:S01]  /*3e00*/  UMOV UR24, 0x0 ;  /* 0x0000000000187882 */ /* 0x000fe20000000000 */
[----:B------:R-:W-:Y:S01]  /*3e10*/  SEL R30, RZ, 0x1, P0 ;  /* 0x00000001ff1e7807 */ /* 0x000fe20000000000 */
[----:B------:R-:W-:Y:S01]  /*3e20*/  UMOV UR25, 0x10000000 ;  /* 0x1000000000197882 */ /* 0x000fe20000000000 */
[----:B------:R-:W-:Y:S01]  /*3e30*/  R2UR UR12, R28 ;  /* 0x000000001c0c72ca */ /* 0x000fe200000e0000 */
[----:B------:R-:W-:Y:S01]  /*3e40*/  UMOV UR14, 0x600 ;  /* 0x00000600000e7882 */ /* 0x000fe20000000000 */
[----:B------:R-:W-:Y:S01]  /*3e50*/  LOP3.LUT R27, R9, R30, RZ, 0x3c, !PT ;  /* 0x0000001e091b7212 */ /* 0x000fe200078e3cff */
[----:B------:R-:W-:Y:S01]  /*3e60*/  UMOV UR18, 0x600 ;  /* 0x0000060000127882 */ /* 0x000fe20000000000 */
[----:B------:R-:W-:Y:S01]  /*3e70*/  R2UR UR16, R4 ;  /* 0x00000000041072ca */ /* 0x000fe200000e0000 */
[--C-:B------:R-:W-:Y:S01]  /*3e80*/  IMAD R28, R5, 0x200, R2.reuse ;  /* 0x00000200051c7824 */ /* 0x100fe200078e0202 */
[----:B------:R-:W-:Y:S01]  /*3e90*/  R2UR UR13, R26 ;  /* 0x000000001a0d72ca */ /* 0x000fe200000e0000 */
[----:B------:R-:W-:Y:S01]  /*3ea0*/  UMOV UR11, 0x3 ;  /* 0x00000003000b7882 */ /* 0x000fe20000000000 */
[----:B------:R-:W-:Y:S01]  /*3eb0*/  R2UR UR28, R18 ;  /* 0x00000000121c72ca */ /* 0x000fe200000e0000 */
[----:B------:R-:W-:Y:S01]  /*3ec0*/  UMOV UR7, 0x3 ;  /* 0x0000000300077882 */ /* 0x000fe20000000000 */
[----:B------:R-:W-:Y:S01]  /*3ed0*/  R2UR UR29, R19 ;  /* 0x00000000131d72ca */ /* 0x000fe200000e0000 */
[--C-:B------:R-:W-:Y:S01]  /*3ee0*/  IMAD R4, R7, 0x3800, R2.reuse ;  /* 0x0000380007047824 */ /* 0x100fe200078e0202 */
[----:B------:R-:W-:Y:S01]  /*3ef0*/  R2UR UR15, R13 ;  /* 0x000000000d0f72ca */ /* 0x000fe200000e0000 */
[----:B------:R-:W-:Y:S01]  /*3f00*/  UIADD3 UR12, UPT, UPT, UR12, 0x4000, URZ ;  /* 0x000040000c0c7890 */ /* 0x000fe2000fffe0ff */
[----:B------:R-:W-:Y:S02]  /*3f10*/  R2UR UR8, R28 ;  /* 0x000000001c0872ca */ /* 0x000fe400000e0000 */
[----:B------:R-:W-:Y:S01]  /*3f20*/  R2UR UR26, R16 ;  /* 0x00000000101a72ca */ /* 0x000fe200000e0000 */
[----:B------:R-:W-:Y:S01]  /*3f30*/  UIADD3 UR16, UPT, UPT, UR16, 0x1c000, URZ ;  /* 0x0001c00010107890 */ /* 0x000fe2000fffe0ff */
[----:B------:R-:W-:Y:S01]  /*3f40*/  R2UR UR27, R17 ;  /* 0x00000000111b72ca */ /* 0x000fe200000e0000 */
[----:B------:R-:W-:Y:S01]  /*3f50*/  UMOV UR17, UR13 ;  /* 0x0000000d00117c82 */ /* 0x000fe20008000000 */
[----:B------:R-:W-:Y:S01]  /*3f60*/  R2UR UR19, R3 ;  /* 0x00000000031372ca */ /* 0x000fe200000e0000 */
[----:B------:R-:W-:Y:S01]  /*3f70*/  UMOV UR9, UR13 ;  /* 0x0000000d00097c82 */ /* 0x000fe20008000000 */
[----:B------:R-:W-:Y:S01]  /*3f80*/  R2UR UR22, R24 ;  /* 0x00000000181672ca */ /* 0x000fe200000e0000 */
[--C-:B------:R-:W-:Y:S01]  /*3f90*/  IMAD R24, R5, 0x400, R2.reuse ;  /* 0x0000040005187824 */ /* 0x100fe200078e0202 */
[----:B------:R-:W-:Y:S01]  /*3fa0*/  R2UR UR23, R25 ;  /* 0x00000000191772ca */ /* 0x000fe200000e0000 */
[----:B------:R2:W-:Y:S01]  /*3fb0*/  UTMALDG.2D [UR12], [UR28], desc[UR24] ;  /* 0x0000180c1c0075b4 */ /* 0x0005e20008009000 */
[----:B------:R-:W-:Y:S01]  /*3fc0*/  R2UR UR6, R0 ;  /* 0x00000000000672ca */ /* 0x000fe200000e0000 */
[----:B------:R-:W-:Y:S01]  /*3fd0*/  UIADD3 UR8, UPT, UPT, UR8, 0x31000, URZ ;  /* 0x0003100008087890 */ /* 0x000fe2000fffe0ff */
[----:B------:R-:W-:Y:S01]  /*3fe0*/  R2UR UR4, R24 ;  /* 0x00000000180472ca */ /* 0x000fe200000e0000 */
[----:B------:R-:W-:Y:S01]  /*3ff0*/  UMOV UR10, UR15 ;  /* 0x0000000f000a7c82 */ /* 0x000fe20008000000 */
[----:B------:R-:W-:Y:S01]  /*4000*/  UMOV UR5, UR13 ;  /* 0x0000000d00057c82 */ /* 0x000fe20008000000 */
[----:B------:R-:W-:Y:S01]  /*4010*/  LOP3.LUT R23, R27, 0x1, RZ, 0x3c, !PT ;  /* 0x000000011b177812 */ /* 0x000fe200078e3cff */
[C---:B------:R-:W-:Y:S01]  /*4020*/  VIADD R5, R7.reuse, 0x1 ;  /* 0x0000000107057836 */ /* 0x040fe20000000000 */
[----:B------:R2:W-:Y:S01]  /*4030*/  UTMALDG.2D [UR16], [UR26], desc[UR24] ;  /* 0x000018101a0075b4 */ /* 0x0005e20008009000 */
[----:B------:R-:W-:Y:S02]  /*4040*/  ISETP.NE.AND P0, PT, R7, 0x5, PT ;  /* 0x000000050700780c */ /* 0x000fe40003f05270 */
[----:B------:R-:W-:Y:S02]  /*4050*/  IMAD.U32 R9, R23, -0x80000000, RZ ;  /* 0x8000000017097824 */ /* 0x000fe400078e00ff */
[----:B------:R-:W-:Y:S03]  /*4060*/  SEL R5, R5, RZ, P0 ;  /* 0x000000ff05057207 */ /* 0x000fe60000000000 */
[----:B------:R-:W-:Y:S01]  /*4070*/  UIADD3 UR4, UPT, UPT, UR4, 0x31c00, URZ ;  /* 0x00031c0004047890 */ /* 0x000fe2000fffe0ff */
[----:B------:R2:W-:Y:S01]  /*4080*/  UTMALDG.2D [UR8], [UR22], desc[UR24] ;  /* 0x00001808160075b4 */ /* 0x0005e20008009000 */
[----:B------:R-:W-:Y:S07]  /*4090*/  ISETP.NE.AND P0, PT, R5, RZ, PT ;  /* 0x000000ff0500720c */ /* 0x000fee0003f05270 */
[----:B------:R2:W-:Y:S01]  /*40a0*/  UTMALDG.2D [UR4], [UR20], desc[UR24] ;  /* 0x00001804140075b4 */ /* 0x0005e20008009000 */
[----:B------:R3:W-:Y:S01]  /*40b0*/  SYNCS.ARRIVE.TRANS64 RZ, [R26+URZ], R21 ;  /* 0x000000151aff79a7 */ /* 0x0007e200080000ff */
[----:B------:R-:W4:Y:S01]  /*40c0*/  SYNCS.PHASECHK.TRANS64.TRYWAIT P1, [R22+URZ+0x30], R9 ;  /* 0x00003009160075a7 */ /* 0x000f2200080211ff */
[----:B---3--:R-:W-:Y:S01]  /*40d0*/  IMAD R21, R7, 0x4000, R2 ;  /* 0x0000400007157824 */ /* 0x008fe200078e0202 */
[----:B--2-4-:R-:W-:Y:S06]  /*40e0*/  @!P1 BRA `(.L_x_50) ;  /* 0x0000002800d09947 */ /* 0x014fec0003800000 */
.L_x_119:
        /* <DEDUP_REMOVED lines=18> */
[----:B-1----:R-:W-:Y:S01]  /*4210*/  SEL R26, RZ, 0x1, P0 ;  /* 0x00000001ff1a7807 */ /* 0x002fe20000000000 */
        /* <DEDUP_REMOVED lines=12> */
[----:B-1-3--:R-:W-:Y:S05]  /*42e0*/  @!P1 BRA `(.L_x_51) ;  /* 0x00000028006c9947 */ /* 0x00afea0003800000 */
.L_x_121:
        /* <DEDUP_REMOVED lines=11> */
[--C-:B------:R-:W-:Y:S01]  /*43a0*/  IMAD R0, R9, 0x3800, R2.reuse ;  /* 0x0000380009007824 */ /* 0x100fe200078e0202 */
[----:B------:R-:W-:Y:S01]  /*43b0*/  R2UR UR12, R16 ;  /* 0x00000000100c72ca */ /* 0x000fe200000e0000 */
[----:B------:R-:W-:Y:S01]  /*43c0*/  UIADD3 UR8, UPT, UPT, UR8, 0x4000, URZ ;  /* 0x0000400008087890 */ /* 0x000fe2000fffe0ff */
[----:B------:R-:W-:Y:S01]  /*43d0*/  R2UR UR13, R17 ;  /* 0x00000000110d72ca */ /* 0x000fe200000e0000 */
[----:B------:R-:W-:Y:S01]  /*43e0*/  UIADD3 UR4, UPT, UPT, UR4, 0x1c000, URZ ;  /* 0x0001c00004047890 */ /* 0x000fe2000fffe0ff */
[----:B------:R-:W-:Y:S01]  /*43f0*/  R2UR UR7, R3 ;  /* 0x00000000030772ca */ /* 0x000fe200000e0000 */
[----:B------:R-:W-:Y:S01]  /*4400*/  UMOV UR5, UR9 ;  /* 0x0000000900057c82 */ /* 0x000fe20008000000 */
[----:B--2---:R-:W-:Y:S04]  /*4410*/  SEL R22, RZ, 0x1, P0 ;  /* 0x00000001ff167807 */ /* 0x004fe80000000000 */
[----:B------:R-:W-:Y:S01]  /*4420*/  LOP3.LUT R27, R27, R22, RZ, 0x3c, !PT ;  /* 0x000000161b1b7212 */ /* 0x000fe200078e3cff */
[----:B------:R2:W-:Y:S03]  /*4430*/  UTMALDG.2D [UR8], [UR16], desc[UR14] ;  /* 0x00000e08100075b4 */ /* 0x0005e60008009000 */
[----:B------:R-:W-:Y:S03]  /*4440*/  LOP3.LUT R7, R27, 0x1, RZ, 0x3c, !PT ;  /* 0x000000011b077812 */ /* 0x000fe600078e3cff */
[----:B------:R2:W-:Y:S01]  /*4450*/  UTMALDG.2D [UR4], [UR12], desc[UR14] ;  /* 0x00000e040c0075b4 */ /* 0x0005e20008009000 */
[----:B------:R2:W-:Y:S01]  /*4460*/  SYNCS.ARRIVE.TRANS64 RZ, [R24+URZ], R15 ;  /* 0x0000000f18ff79a7 */ /* 0x0005e200080000ff */
[----:B-1----:R-:W-:Y:S02]  /*4470*/  IMAD.U32 R5, R7, -0x80000000, RZ ;  /* 0x8000000007057824 */ /* 0x002fe400078e00ff */
[----:B------:R-:W-:Y:S02]  /*4480*/  IMAD R7, R9, 0x4000, R2 ;  /* 0x0000400009077824 */ /* 0x000fe400078e0202 */
[----:B------:R-:W1:Y:S02]  /*4490*/  SYNCS.PHASECHK.TRANS64.TRYWAIT P0, [R4+URZ+0x30], R5 ;  /* 0x00003005040075a7 */ /* 0x000e6400080011ff */
[----:B-12---:R-:W-:Y:S05]  /*44a0*/  @!P0 BRA `(.L_x_52) ;  /* 0x0000002800188947 */ /* 0x006fea0003800000 */
.L_x_123:
        /* <DEDUP_REMOVED lines=9> */
[----:B------:R-:W-:Y:S01]  /*4540*/  VIADD R7, R9, 0x1 ;  /* 0x0000000109077836 */ /* 0x000fe20000000000 */
[----:B------:R-:W-:Y:S01]  /*4550*/  R2UR UR9, R4 ;  /* 0x00000000040972ca */ /* 0x000fe200000e0000 */
[----:B------:R-:W-:Y:S01]  /*4560*/  VIADD R8, R8, 0x1 ;  /* 0x0000000108087836 */ /* 0x000fe20000000000 */
[----:B------:R-:W-:Y:S01]  /*4570*/  R2UR UR12, R16 ;  /* 0x00000000100c72ca */ /* 0x000fe200000e0000 */
[----:B------:R-:W-:Y:S01]  /*4580*/  UIADD3 UR8, UPT, UPT, UR8, 0x4000, URZ ;  /* 0x0000400008087890 */ /* 0x000fe2000fffe0ff */
[----:B------:R-:W-:Y:S01]  /*4590*/  R2UR UR13, R17 ;  /* 0x00000000110d72ca */ /* 0x000fe200000e0000 */
[----:B------:R-:W-:Y:S01]  /*45a0*/  UIADD3 UR4, UPT, UPT, UR4, 0x1c000, URZ ;  /* 0x0001c00004047890 */ /* 0x000fe2000fffe0ff */
[----:B------:R-:W-:Y:S02]  /*45b0*/  R2UR UR7, R3 ;  /* 0x00000000030772ca */ /* 0x000fe400000e0000 */
[----:B------:R-:W-:Y:S04]  /*45c0*/  ISETP.NE.AND P0, PT, R9, 0x5, PT ;  /* 0x000000050900780c */ /* 0x000fe80003f05270 */
[----:B------:R-:W-:Y:S01]  /*45d0*/  SEL R7, R7, RZ, P0 ;  /* 0x000000ff07077207 */ /* 0x000fe20000000000 */
[----:B------:R2:W-:Y:S01]  /*45e0*/  UTMALDG.2D [UR8], [UR16], desc[UR14] ;  /* 0x00000e08100075b4 */ /* 0x0005e20008009000 */
[----:B------:R-:W-:Y:S01]  /*45f0*/  UMOV UR5, UR9 ;  /* 0x0000000900057c82 */ /* 0x000fe20008000000 */
[----:B------:R-:W-:Y:S02]  /*4600*/  ISETP.NE.AND P0, PT, R8, 0x1, PT ;  /* 0x000000010800780c */ /* 0x000fe40003f05270 */
[----:B------:R-:W-:Y:S02]  /*4610*/  ISETP.NE.AND P1, PT, R7, RZ, PT ;  /* 0x000000ff0700720c */ /* 0x000fe40003f25270 */
[----:B------:R2:W-:Y:S01]  /*4620*/  UTMALDG.2D [UR4], [UR12], desc[UR14] ;  /* 0x00000e040c0075b4 */ /* 0x0005e20008009000 */
[----:B------:R3:W-:Y:S02]  /*4630*/  SYNCS.ARRIVE.TRANS64 RZ, [R4+URZ], R15 ;  /* 0x0000000f04ff79a7 */ /* 0x0007e400080000ff */
[----:B-1-3--:R-:W-:Y:S04]  /*4640*/  SEL R4, RZ, 0x1, P1 ;  /* 0x00000001ff047807 */ /* 0x00afe80000800000 */
[----:B------:R-:W-:Y:S02]  /*4650*/  LOP3.LUT R3, R27, R4, RZ, 0x3c, !PT ;  /* 0x000000041b037212 */ /* 0x000fe400078e3cff */
[----:B--2---:R-:W-:Y:S05]  /*4660*/  @!P0 EXIT ;  /* 0x000000000000894d */ /* 0x004fea0003800000 */
[----:B------:R-:W-:Y:S02]  /*4670*/  IADD3 R12, PT, PT, R12, 0x8a, RZ ;  /* 0x0000008a0c0c7810 */ /* 0x000fe40007ffe0ff */
[----:B------:R-:W-:Y:S01]  /*4680*/  IADD3 R6, PT, PT, R6, 0x8a, RZ ;  /* 0x0000008a06067810 */ /* 0x000fe20007ffe0ff */
[----:B------:R-:W-:Y:S06]  /*4690*/  BRA `(.L_x_53) ;  /* 0xffffffd800507947 */ /* 0x000fec000383ffff */
.L_x_23:
[----:B------:R-:W-:-:S04]  /*46a0*/  LOP3.LUT R2, R21, 0xfffffffc, RZ, 0xc0, !PT ;  /* 0xfffffffc15027812 */ /* 0x000fc800078ec0ff */
[----:B------:R-:W-:-:S13]  /*46b0*/  ISETP.NE.AND P0, PT, R2, 0x4, PT ;  /* 0x000000040200780c */ /* 0x000fda0003f05270 */
[----:B-1----:R-:W-:Y:S05]  /*46c0*/  @P0 EXIT ;  /* 0x000000000000094d */ /* 0x002fea0003800000 */
[----:B------:R-:W1:Y:S01]  /*46d0*/  S2R R2, SR_CgaCtaId ;  /* 0x0000000000027919 */ /* 0x000e620000008800 */
[----:B------:R-:W-:-:S04]  /*46e0*/  MOV R5, 0x400 ;  /* 0x0000040000057802 */ /* 0x000fc80000000f00 */
[----:B-1----:R-:W-:-:S05]  /*46f0*/  LEA R2, R2, R5, 0x18 ;  /* 0x0000000502027211 */ /* 0x002fca00078ec0ff */
[----:B------:R-:W1:Y:S02]  /*4700*/  LDS R4, [R2+0x334b0] ;  /* 0x0334b00002047984 */ /* 0x000e640000000800 */
[----:B-1----:R-:W-:-:S13]  /*4710*/  ISETP.NE.AND P0, PT, R4, RZ, PT ;  /* 0x000000ff0400720c */ /* 0x002fda0003f05270 */
[----:B------:R-:W-:Y:S05]  /*4720*/  @!P0 BRA `(.L_x_54) ;  /* 0x0000000000048947 */ /* 0x000fea0003800000 */
[----:B------:R-:W-:Y:S05]  /*4730*/  BPT.TRAP 0x1 ;  /* 0x000000040000795c */ /* 0x000fea0000300000 */
.L_x_54:
[----:B------:R-:W1:Y:S01]  /*4740*/  S2UR UR4, SR_CTAID.X ;  /* 0x00000000000479c3 */ /* 0x000e620000002500 */
[----:B------:R-:W-:Y:S02]  /*4750*/  IADD3 R21, PT, PT, R21, -0x4, RZ ;  /* 0xfffffffc15157810 */ /* 0x000fe40007ffe0ff */
[----:B-1----:R-:W-:-:S13]  /*4760*/  ISETP.LE.U32.AND P0, PT, R3, UR4, PT ;  /* 0x0000000403007c0c */ /* 0x002fda000bf03070 */
[----:B------:R-:W-:Y:S05]  /*4770*/  @P0 BRA `(.L_x_55) ;  /* 0x0000001800b80947 */ /* 0x000fea0003800000 */
[----:B------:R-:W-:Y:S01]  /*4780*/  IMAD.U32 R31, RZ, RZ, UR4 ;  /* 0x00000004ff1f7e24 */ /* 0x000fe2000f8e00ff */
[----:B------:R-:W-:Y:S01]  /*4790*/  MOV R22, 0xffffffff ;  /* 0xffffffff00167802 */ /* 0x000fe20000000f00 */
[----:B------:R-:W-:Y:S02]  /*47a0*/  IMAD.SHL.U32 R0, R0, 0x4, RZ ;  /* 0x0000000400007824 */ /* 0x000fe400078e00ff */
[----:B------:R-:W-:Y:S01]  /*47b0*/  IMAD.SHL.U32 R32, R21, 0x800, RZ ;  /* 0x0000080015207824 */ /* 0x000fe200078e00ff */
[----:B------:R-:W-:Y:S01]  /*47c0*/  LOP3.LUT R24, RZ, R31, RZ, 0x33, !PT ;  /* 0x0000001fff187212 */ /* 0x000fe200078e33ff */
[C---:B------:R-:W-:Y:S01]  /*47d0*/  VIADD R28, R0.reuse, 0x1 ;  /* 0x00000001001c7836 */ /* 0x040fe20000000000 */
[----:B------:R-:W-:Y:S01]  /*47e0*/  SHF.R.U32.HI R30, RZ, 0x3, R0 ;  /* 0x00000003ff1e7819 */ /* 0x000fe20000011600 */
[C---:B------:R-:W-:Y:S01]  /*47f0*/  VIADD R4, R0.reuse, 0x2 ;  /* 0x0000000200047836 */ /* 0x040fe20000000000 */
[----:B------:R-:W-:Y:S01]  /*4800*/  IADD3 R26, PT, PT, R0, 0x3, RZ ;  /* 0x00000003001a7810 */ /* 0x000fe20007ffe0ff */
[----:B------:R-:W-:Y:S01]  /*4810*/  IMAD.IADD R24, R3, 0x1, R24 ;  /* 0x0000000103187824 */ /* 0x000fe200078e0218 */
[----:B------:R-:W-:Y:S01]  /*4820*/  LOP3.LUT R3, R30, 0x3, RZ, 0xc0, !PT ;  /* 0x000000031e037812 */ /* 0x000fe200078ec0ff */
[----:B------:R-:W-:Y:S01]  /*4830*/  IMAD.MOV.U32 R23, RZ, RZ, RZ ;  /* 0x000000ffff177224 */ /* 0x000fe200078e00ff */
[----:B------:R-:W-:Y:S01]  /*4840*/  PRMT R25, R31, 0x7610, R25 ;  /* 0x000076101f197816 */ /* 0x000fe20000000019 */
[----:B------:R-:W-:Y:S01]  /*4850*/  IMAD.HI.U32 R24, R24, 0x76b981db, RZ ;  /* 0x76b981db18187827 */ /* 0x000fe200078e00ff */
[----:B------:R-:W-:-:S02]  /*4860*/  LOP3.LUT R28, R3, 0x5, R28, 0x78, !PT ;  /* 0x00000005031c7812 */ /* 0x000fc400078e781c */
[C---:B------:R-:W-:Y:S02]  /*4870*/  LOP3.LUT R27, R3.reuse, 0x6, R4, 0x78, !PT ;  /* 0x00000006031b7812 */ /* 0x040fe400078e7804 */
[----:B------:R-:W-:Y:S02]  /*4880*/  SHF.R.U32.HI R24, RZ, 0x6, R24 ;  /* 0x00000006ff187819 */ /* 0x000fe40000011618 */
[C---:B------:R-:W-:Y:S02]  /*4890*/  LOP3.LUT R29, R3.reuse, 0x4, R0, 0xf8, !PT ;  /* 0x00000004031d7812 */ /* 0x040fe400078ef800 */
[----:B------:R-:W-:Y:S01]  /*48a0*/  LOP3.LUT R26, R3, 0x7, R26, 0x78, !PT ;  /* 0x00000007031a7812 */ /* 0x000fe200078e781a */
[----:B------:R-:W-:-:S07]  /*48b0*/  IMAD.MOV R24, RZ, RZ, -R24 ;  /* 0x000000ffff187224 */ /* 0x000fce00078e0a18 */
.L_x_78:
[----:B------:R-:W-:Y:S01]  /*48c0*/  VIADD R22, R22, 0x1 ;  /* 0x0000000116167836 */ /* 0x000fe20000000000 */
[----:B------:R-:W-:Y:S05]  /*48d0*/  YIELD ;  /* 0x0000000000007946 */ /* 0x000fea0003800000 */
[----:B--2---:R-:W-:Y:S01]  /*48e0*/  IMAD.SHL.U32 R3, R22, 0x8, RZ ;  /* 0x0000000816037824 */ /* 0x004fe200078e00ff */
[----:B------:R-:W-:Y:S01]  /*48f0*/  SHF.R.U32.HI R4, RZ, 0x1, R22 ;  /* 0x00000001ff047819 */ /* 0x000fe20000011616 */
[----:B------:R-:W-:Y:S01]  /*4900*/  VIADD R24, R24, 0x1 ;  /* 0x0000000118187836 */ /* 0x000fe20000000000 */
[----:B------:R-:W-:Y:S02]  /*4910*/  SHF.R.U32.HI R35, RZ, 0x5, R31 ;  /* 0x00000005ff237819 */ /* 0x000fe4000001161f */
[----:B------:R-:W-:-:S02]  /*4920*/  LOP3.LUT R3, R3, 0x8, RZ, 0xc0, !PT ;  /* 0x0000000803037812 */ /* 0x000fc400078ec0ff */
[----:B------:R-:W-:Y:S02]  /*4930*/  LOP3.LUT R4, R4, 0x1, RZ, 0xc0, !PT ;  /* 0x0000000104047812 */ /* 0x000fe400078ec0ff */
[----:B------:R-:W-:Y:S01]  /*4940*/  ISETP.NE.AND P1, PT, R21, RZ, PT ;  /* 0x000000ff1500720c */ /* 0x000fe20003f25270 */
[----:B------:R-:W-:Y:S01]  /*4950*/  IMAD.IADD R3, R2, 0x1, R3 ;  /* 0x0000000102037824 */ /* 0x000fe200078e0203 */
[----:B------:R-:W-:Y:S01]  /*4960*/  ISETP.NE.AND P0, PT, R24, 0x1, PT ;  /* 0x000000011800780c */ /* 0x000fe20003f05270 */
[----:B------:R-:W-:Y:S01]  /*4970*/  IMAD.U32 R4, R4, -0x80000000, RZ ;  /* 0x8000000004047824 */ /* 0x000fe200078e00ff */
[----:B------:R-:W-:-:S03]  /*4980*/  LOP3.LUT R35, R35, 0x7fffff0, RZ, 0xc0, !PT ;  /* 0x07fffff023237812 */ /* 0x000fc600078ec0ff */
[----:B------:R-:W1:Y:S02]  /*4990*/  SYNCS.PHASECHK.TRANS64.TRYWAIT P2, [R3+URZ+0x33490], R4 ;  /* 0x03349004030075a7 */ /* 0x000e6400080411ff */
[----:B-1----:R-:W-:Y:S06]  /*49a0*/  @!P2 BRA `(.L_x_56) ;  /* 0x0000002000f4a947 */ /* 0x002fec0003800000 */
.L_x_125:
[----:B------:R-:W-:Y:S01]  /*49b0*/  NOP ;  /* 0x0000000000007918 */ /* 0x000fe20000000000 */
[----:B------:R-:W-:Y:S02]  /*49c0*/  LOP3.LUT R34, R25, 0x1ff, RZ, 0xc0, !PT ;  /* 0x000001ff19227812 */ /* 0x000fe400078ec0ff */
[----:B------:R-:W-:Y:S02]  /*49d0*/  LOP3.LUT R6, R22, 0x1, RZ, 0xc0, !PT ;  /* 0x0000000116067812 */ /* 0x000fe400078ec0ff */
[----:B------:R-:W-:Y:S01]  /*49e0*/  VIADDMNMX.U32 R39, R20, -R35, 0x10, PT ;  /* 0x0000001014277446 */ /* 0x000fe20003800823 */
[----:B------:R-:W-:Y:S05]  /*49f0*/  @P1 BRA `(.L_x_57) ;  /* 0x0000000000041947 */ /* 0x000fea0003800000 */
[----:B------:R-:W-:-:S04]  /*4a00*/  DEPBAR.LE SB0, 0x1 ;  /* 0x000080400000791a */ /* 0x000fc80000000000 */
.L_x_57:
[----:B------:R-:W-:Y:S02]  /*4a10*/  MOV R4, 0x4a30 ;  /* 0x00004a3000047802 */ /* 0x000fe40000000f00 */
[----:B-1----:R-:W-:Y:S05]  /*4a20*/  CALL.REL.NOINC `($__internal_3_$__cuda_sm20_div_u16) ;  /* 0x0000002400107944 */ /* 0x002fea0003c00000 */
[----:B------:R-:W-:Y:S05]  /*4a30*/  WARPSYNC.ALL ;  /* 0x0000000000007948 */ /* 0x000fea0003800000 */
[----:B------:R-:W-:Y:S01]  /*4a40*/  NOP ;  /* 0x0000000000007918 */ /* 0x000fe20000000000 */
[----:B------:R-:W-:Y:S02]  /*4a50*/  ISETP.NE.AND P1, PT, R21, RZ, PT ;  /* 0x000000ff1500720c */ /* 0x000fe40003f25270 */
[----:B------:R-:W-:Y:S01]  /*4a60*/  R2UR UR7, R6 ;  /* 0x00000000060772ca */ /* 0x000fe200000e0000 */
[----:B------:R-:W-:Y:S01]  /*4a70*/  BAR.SYNC.DEFER_BLOCKING 0x8, 0x80 ;  /* 0x0202000000007b1d */ /* 0x000fe20000010000 */
[----:B------:R-:W-:Y:S01]  /*4a80*/  IMAD R33, R23, 0x2000, R32 ;  /* 0x0000200017217824 */ /* 0x000fe200078e0220 */
[----:B------:R-:W-:-:S02]  /*4a90*/  PRMT R40, R0, 0x9910, RZ ;  /* 0x0000991000287816 */ /* 0x000fc400000000ff */
[----:B------:R-:W-:Y:S01]  /*4aa0*/  LOP3.LUT R0, R0, 0xffff, RZ, 0xc0, !PT ;  /* 0x0000ffff00007812 */ /* 0x000fe200078ec0ff */
[----:B------:R-:W-:-:S04]  /*4ab0*/  IMAD R33, R30, 0x80, R33 ;  /* 0x000000801e217824 */ /* 0x000fc800078e0221 */
[----:B------:R-:W-:Y:S02]  /*4ac0*/  IMAD R37, R29, 0x10, R33 ;  /* 0x000000101d257824 */ /* 0x000fe400078e0221 */
[----:B------:R-:W-:Y:S01]  /*4ad0*/  IMAD R0, R0, 0xe0, RZ ;  /* 0x000000e000007824 */ /* 0x000fe200078e02ff */
[----:B------:R-:W-:-:S09]  /*4ae0*/  UIMAD UR7, UR7, 0xe0, URZ ;  /* 0x000000e0070778a4 */ /* 0x000fd2000f8e02ff */
[----:B------:R-:W1:Y:S01]  /*4af0*/  LDTM.x8 R12, tmem[UR7] ;  /* 0x00000007000c79ee */ /* 0x000e6200081c0000 */
[----:B------:R-:W-:Y:S01]  /*4b00*/  NOP ;  /* 0x0000000000007918 */ /* 0x000fe20000000000 */
[----:B-1----:R-:W1:Y:S01]  /*4b10*/  LDTM.x8 R4, tmem[UR7+0x8] ;  /* 0x00000807000479ee */ /* 0x002e6200081c0000 */
[----:B------:R-:W-:Y:S02]  /*4b20*/  F2FP.BF16.F32.PACK_AB R12, R13, R12 ;  /* 0x0000000c0d0c723e */ /* 0x000fe400000010ff */
[----:B------:R-:W-:Y:S02]  /*4b30*/  F2FP.BF16.F32.PACK_AB R13, R15, R14 ;  /* 0x0000000e0f0d723e */ /* 0x000fe400000010ff */
[----:B------:R-:W-:Y:S01]  /*4b40*/  F2FP.BF16.F32.PACK_AB R14, R17, R16 ;  /* 0x00000010110e723e */ /* 0x000fe200000010ff */
[----:B------:R-:W-:Y:S01]  /*4b50*/  IMAD.IADD R16, R2, 0x1, R37 ;  /* 0x0000000102107824 */ /* 0x000fe200078e0225 */
[----:B------:R-:W-:Y:S02]  /*4b60*/  F2FP.BF16.F32.PACK_AB R15, R19, R18 ;  /* 0x00000012130f723e */ /* 0x000fe400000010ff */
[----:B-1----:R-:W-:Y:S01]  /*4b70*/  F2FP.BF16.F32.PACK_AB R37, R7, R6 ;  /* 0x000000060725723e */ /* 0x002fe200000010ff */
[----:B------:R-:W-:Y:S01]  /*4b80*/  IMAD R7, R28, 0x10, R33 ;  /* 0x000000101c077824 */ /* 0x000fe200078e0221 */
[----:B------:R-:W-:Y:S01]  /*4b90*/  F2FP.BF16.F32.PACK_AB R36, R5, R4 ;  /* 0x000000040524723e */ /* 0x000fe200000010ff */
[----:B------:R1:W-:Y:S01]  /*4ba0*/  STS.128 [R16], R12 ;  /* 0x0000000c10007388 */ /* 0x0003e20000000c00 */
[----:B------:R-:W-:Y:S01]  /*4bb0*/  PRMT R5, R39, 0x9910, RZ ;  /* 0x0000991027057816 */ /* 0x000fe200000000ff */
[----:B------:R-:W-:Y:S01]  /*4bc0*/  IMAD.IADD R42, R2, 0x1, R7 ;  /* 0x00000001022a7824 */ /* 0x000fe200078e0207 */
[----:B------:R-:W-:Y:S01]  /*4bd0*/  F2FP.BF16.F32.PACK_AB R38, R9, R8 ;  /* 0x000000080926723e */ /* 0x000fe200000010ff */
[----:B------:R-:W-:Y:S01]  /*4be0*/  NOP ;  /* 0x0000000000007918 */ /* 0x000fe20000000000 */
[----:B------:R-:W-:Y:S01]  /*4bf0*/  F2FP.BF16.F32.PACK_AB R39, R11, R10 ;  /* 0x0000000a0b27723e */ /* 0x000fe200000010ff */
[----:B------:R-:W-:-:S04]  /*4c00*/  IMAD R40, R40, R5, RZ ;  /* 0x0000000528287224 */ /* 0x000fc800078e02ff */
[----:B------:R2:W-:Y:S01]  /*4c10*/  STS.128 [R42], R36 ;  /* 0x000000242a007388 */ /* 0x0005e20000000c00 */
[----:B------:R-:W-:-:S05]  /*4c20*/  IMAD.MOV R40, RZ, RZ, -R40 ;  /* 0x000000ffff287224 */ /* 0x000fca00078e0a28 */
[----:B------:R-:W-:-:S05]  /*4c30*/  PRMT R41, R40, 0x7710, RZ ;  /* 0x0000771028297816 */ /* 0x000fca00000000ff */
[----:B------:R-:W-:-:S05]  /*4c40*/  IMAD.IADD R34, R34, 0x1, R41 ;  /* 0x0000000122227824 */ /* 0x000fca00078e0229 */
[----:B------:R-:W-:Y:S01]  /*4c50*/  LOP3.LUT R34, R34, 0xffff, RZ, 0xc0, !PT ;  /* 0x0000ffff22227812 */ /* 0x000fe200078ec0ff */
[----:B-1----:R-:W1:Y:S01]  /*4c60*/  LDTM.x8 R12, tmem[UR7+0x10] ;  /* 0x00001007000c79ee */ /* 0x002e6200081c0000 */
[----:B------:R-:W-:Y:S01]  /*4c70*/  NOP ;  /* 0x0000000000007918 */ /* 0x000fe20000000000 */
[----:B-1----:R-:W1:Y:S02]  /*4c80*/  LDTM.x8 R4, tmem[UR7+0x18] ;  /* 0x00001807000479ee */ /* 0x002e6400081c0000 */
[----:B------:R-:W-:Y:S01]  /*4c90*/  IMAD.IADD R35, R35, 0x1, R34 ;  /* 0x0000000123237824 */ /* 0x000fe200078e0222 */
[----:B------:R-:W-:Y:S02]  /*4ca0*/  F2FP.BF16.F32.PACK_AB R12, R13, R12 ;  /* 0x0000000c0d0c723e */ /* 0x000fe400000010ff */
[----:B------:R-:W-:Y:S02]  /*4cb0*/  F2FP.BF16.F32.PACK_AB R13, R15, R14 ;  /* 0x0000000e0f0d723e */ /* 0x000fe400000010ff */
[----:B------:R-:W-:Y:S01]  /*4cc0*/  F2FP.BF16.F32.PACK_AB R14, R17, R16 ;  /* 0x00000010110e723e */ /* 0x000fe200000010ff */
[--C-:B------:R-:W-:Y:S01]  /*4cd0*/  IMAD R17, R27, 0x10, R33.reuse ;  /* 0x000000101b117824 */ /* 0x100fe200078e0221 */
[----:B-1----:R-:W-:Y:S01]  /*4ce0*/  F2FP.BF16.F32.PACK_AB R4, R5, R4 ;  /* 0x000000040504723e */ /* 0x002fe200000010ff */
[----:B------:R-:W-:Y:S01]  /*4cf0*/  IMAD R33, R26, 0x10, R33 ;  /* 0x000000101a217824 */ /* 0x000fe200078e0221 */
[----:B------:R-:W-:Y:S01]  /*4d00*/  F2FP.BF16.F32.PACK_AB R15, R19, R18 ;  /* 0x00000012130f723e */ /* 0x000fe200000010ff */
[----:B------:R-:W-:Y:S01]  /*4d10*/  IMAD.IADD R17, R2, 0x1, R17 ;  /* 0x0000000102117824 */ /* 0x000fe200078e0211 */
[----:B------:R-:W-:-:S02]  /*4d20*/  F2FP.BF16.F32.PACK_AB R5, R7, R6 ;  /* 0x000000060705723e */ /* 0x000fc400000010ff */
[----:B------:R-:W-:Y:S01]  /*4d30*/  F2FP.BF16.F32.PACK_AB R6, R9, R8 ;  /* 0x000000080906723e */ /* 0x000fe200000010ff */
[----:B------:R-:W-:Y:S01]  /*4d40*/  IMAD.IADD R8, R2, 0x1, R33 ;  /* 0x0000000102087824 */ /* 0x000fe200078e0221 */
[----:B------:R-:W-:Y:S01]  /*4d50*/  F2FP.BF16.F32.PACK_AB R7, R11, R10 ;  /* 0x0000000a0b07723e */ /* 0x000fe200000010ff */
[----:B------:R2:W-:Y:S01]  /*4d60*/  STS.128 [R17], R12 ;  /* 0x0000000c11007388 */ /* 0x0005e20000000c00 */
[----:B------:R-:W-:Y:S01]  /*4d70*/  NOP ;  /* 0x0000000000007918 */ /* 0x000fe20000000000 */
[----:B------:R-:W-:Y:S02]  /*4d80*/  IMAD.SHL.U32 R33, R35, 0x80, RZ ;  /* 0x0000008023217824 */ /* 0x000fe400078e00ff */
[----:B------:R2:W-:Y:S01]  /*4d90*/  STS.128 [R8], R4 ;  /* 0x0000000408007388 */ /* 0x0005e20000000c00 */
[----:B------:R1:W-:Y:S06]  /*4da0*/  MEMBAR.ALL.CTA ;  /* 0x0000000000007992 */ /* 0x0003ec0000008000 */
[----:B-1----:R-:W1:Y:S02]  /*4db0*/  FENCE.VIEW.ASYNC.S ;  /* 0x00000000000073c6 */ /* 0x002e640000000000 */
[----:B-1----:R-:W-:Y:S06]  /*4dc0*/  BAR.SYNC.DEFER_BLOCKING 0x8, 0x80 ;  /* 0x0202000000007b1d */ /* 0x002fec0000010000 */
[----:B------:R-:W-:Y:S05]  /*4dd0*/  @P1 BRA `(.L_x_58) ;  /* 0x0000000000381947 */ /* 0x000fea0003800000 */
[----:B------:R-:W-:Y:S01]  /*4de0*/  ELECT P2, URZ, PT ;  /* 0x0000000000ff782f */ /* 0x000fe20003840000 */
[----:B------:R-:W-:-:S12]  /*4df0*/  BSSY.RECONVERGENT B0, `(.L_x_58) ;  /* 0x000000c000007945 */ /* 0x000fd80003800200 */
[----:B------:R-:W-:Y:S05]  /*4e00*/  @!P2 BRA `(.L_x_59) ;  /* 0x000000000028a947 */ /* 0x000fea0003800000 */
[----:B------:R-:W1:Y:S01]  /*4e10*/  LDCU.64 UR8, c[0x0][0x348] ;  /* 0x00006900ff0877ac */ /* 0x000e620008000a00 */
[----:B------:R-:W-:Y:S02]  /*4e20*/  R2UR UR10, R23 ;  /* 0x00000000170a72ca */ /* 0x000fe400000e0000 */
[----:B------:R-:W-:Y:S02]  /*4e30*/  R2UR UR4, R2 ;  /* 0x00000000020472ca */ /* 0x000fe400000e0000 */
[----:B------:R-:W-:Y:S02]  /*4e40*/  R2UR UR5, R0 ;  /* 0x00000000000572ca */ /* 0x000fe400000e0000 */
[----:B------:R-:W-:-:S09]  /*4e50*/  R2UR UR6, R33 ;  /* 0x00000000210672ca */ /* 0x000fd200000e0000 */
[----:B------:R-:W-:Y:S02]  /*4e60*/  ULEA UR4, UR10, UR4, 0xd ;  /* 0x000000040a047291 */ /* 0x000fe4000f8e68ff */
[----:B-1----:R-:W-:-:S04]  /*4e70*/  UIADD3 UR8, UP0, UPT, UR8, 0x240, URZ ;  /* 0x0000024008087890 */ /* 0x002fc8000ff1e0ff */
[----:B------:R-:W-:-:S09]  /*4e80*/  UIADD3.X UR9, UPT, UPT, URZ, UR9, URZ, UP0, !UPT ;  /* 0x00000009ff097290 */ /* 0x000fd200087fe4ff */
[----:B------:R1:W-:Y:S02]  /*4e90*/  UTMASTG.2D [UR4], [UR8] ;  /* 0x00000004080073b5 */ /* 0x0003e40008008000 */
[----:B-1----:R0:W-:Y:S02]  /*4ea0*/  UTMACMDFLUSH ;  /* 0x00000000000079b7 */ /* 0x0021e40000000000 */
.L_x_59:
[----:B------:R-:W-:Y:S05]  /*4eb0*/  BSYNC.RECONVERGENT B0 ;  /* 0x0000000000007941 */ /* 0x000fea0003800200 */
.L_x_58:
[----:B------:R-:W-:Y:S05]  /*4ec0*/  @P1 BRA `(.L_x_60) ;  /* 0x0000000000041947 */ /* 0x000fea0003800000 */
[----:B------:R-:W-:-:S04]  /*4ed0*/  DEPBAR.LE SB0, 0x1 ;  /* 0x000080400000791a */ /* 0x000fc80000000000 */
.L_x_60:
[----:B------:R-:W-:Y:S01]  /*4ee0*/  BAR.SYNC.DEFER_BLOCKING 0x8, 0x80 ;  /* 0x0202000000007b1d */ /* 0x000fe20000010000 */
[----:B------:R-:W-:-:S04]  /*4ef0*/  LOP3.LUT R53, R23, 0x1, RZ, 0xc0, !PT ;  /* 0x0000000117357812 */ /* 0x000fc800078ec0ff */
[----:B------:R-:W-:Y:S01]  /*4f00*/  LOP3.LUT R23, R53, 0x1, RZ, 0x3c, !PT ;  /* 0x0000000135177812 */ /* 0x000fe200078e3cff */
[----:B--2---:R-:W1:Y:S04]  /*4f10*/  LDTM.x8 R12, tmem[UR7+0x20] ;  /* 0x00002007000c79ee */ /* 0x004e6800081c0000 */
[C---:B------:R-:W-:Y:S02]  /*4f20*/  IMAD R35, R23.reuse, 0x2000, R32 ;  /* 0x0000200017237824 */ /* 0x040fe400078e0220 */
[----:B------:R-:W-:Y:S02]  /*4f30*/  IMAD R50, R23, 0x2000, R2 ;  /* 0x0000200017327824 */ /* 0x000fe400078e0202 */
[----:B------:R-:W-:-:S04]  /*4f40*/  IMAD R34, R30, 0x80, R35 ;  /* 0x000000801e227824 */ /* 0x000fc800078e0223 */
[--C-:B------:R-:W-:Y:S02]  /*4f50*/  IMAD R37, R29, 0x10, R34.reuse ;  /* 0x000000101d257824 */ /* 0x100fe400078e0222 */
[--C-:B------:R-:W-:Y:S02]  /*4f60*/  IMAD R35, R28, 0x10, R34.reuse ;  /* 0x000000101c237824 */ /* 0x100fe400078e0222 */
[C---:B------:R-:W-:Y:S01]  /*4f70*/  IMAD.IADD R37, R2.reuse, 0x1, R37 ;  /* 0x0000000102257824 */ /* 0x040fe200078e0225 */
[----:B------:R-:W-:Y:S01]  /*4f80*/  NOP ;  /* 0x0000000000007918 */ /* 0x000fe20000000000 */
[----:B-1----:R-:W1:Y:S01]  /*4f90*/  LDTM.x8 R4, tmem[UR7+0x28] ;  /* 0x00002807000479ee */ /* 0x002e6200081c0000 */
[----:B------:R-:W-:Y:S02]  /*4fa0*/  IMAD.IADD R35, R2, 0x1, R35 ;  /* 0x0000000102237824 */ /* 0x000fe400078e0223 */
[--C-:B------:R-:W-:Y:S02]  /*4fb0*/  IMAD R39, R27, 0x10, R34.reuse ;  /* 0x000000101b277824 */ /* 0x100fe400078e0222 */
[----:B------:R-:W-:Y:S01]  /*4fc0*/  IMAD R51, R26, 0x10, R34 ;  /* 0x000000101a337824 */ /* 0x000fe200078e0222 */
[----:B------:R-:W-:Y:S01]  /*4fd0*/  F2FP.BF16.F32.PACK_AB R44, R13, R12 ;  /* 0x0000000c0d2c723e */ /* 0x000fe200000010ff */
[C---:B------:R-:W-:Y:S01]  /*4fe0*/  IMAD.IADD R39, R2.reuse, 0x1, R39 ;  /* 0x0000000102277824 */ /* 0x040fe200078e0227 */
[----:B------:R-:W-:Y:S01]  /*4ff0*/  F2FP.BF16.F32.PACK_AB R45, R15, R14 ;  /* 0x0000000e0f2d723e */ /* 0x000fe200000010ff */
[----:B------:R-:W-:Y:S01]  /*5000*/  IMAD.IADD R51, R2, 0x1, R51 ;  /* 0x0000000102337824 */ /* 0x000fe200078e0233 */
[----:B------:R-:W-:-:S02]  /*5010*/  F2FP.BF16.F32.PACK_AB R46, R17, R16 ;  /* 0x00000010112e723e */ /* 0x000fc400000010ff */
[----:B------:R-:W-:-:S05]  /*5020*/  F2FP.BF16.F32.PACK_AB R47, R19, R18 ;  /* 0x00000012132f723e */ /* 0x000fca00000010ff */
[----:B------:R2:W-:Y:S01]  /*5030*/  STS.128 [R37], R44 ;  /* 0x0000002c25007388 */ /* 0x0005e20000000c00 */
[----:B------:R-:W-:Y:S01]  /*5040*/  NOP ;  /* 0x0000000000007918 */ /* 0x000fe20000000000 */
[----:B-1----:R-:W1:Y:S01]  /*5050*/  LDTM.x8 R12, tmem[UR7+0x30] ;  /* 0x00003007000c79ee */ /* 0x002e6200081c0000 */
[----:B------:R-:W-:Y:S02]  /*5060*/  F2FP.BF16.F32.PACK_AB R40, R5, R4 ;  /* 0x000000040528723e */ /* 0x000fe400000010ff */
[----:B------:R-:W-:Y:S02]  /*5070*/  F2FP.BF16.F32.PACK_AB R41, R7, R6 ;  /* 0x000000060729723e */ /* 0x000fe400000010ff */
[----:B------:R-:W-:Y:S02]  /*5080*/  F2FP.BF16.F32.PACK_AB R42, R9, R8 ;  /* 0x00000008092a723e */ /* 0x000fe400000010ff */
        /* <DEDUP_REMOVED lines=10> */
[----:B-1----:R-:W-:Y:S02]  /*5130*/  F2FP.BF16.F32.PACK_AB R4, R5, R4 ;  /* 0x000000040504723e */ /* 0x002fe400000010ff */
[----:B------:R-:W-:Y:S02]  /*5140*/  F2FP.BF16.F32.PACK_AB R5, R7, R6 ;  /* 0x000000060705723e */ /* 0x000fe400000010ff */
[----:B------:R-:W-:Y:S02]  /*5150*/  F2FP.BF16.F32.PACK_AB R6, R9, R8 ;  /* 0x000000080906723e */ /* 0x000fe400000010ff */
[----:B------:R-:W-:-:S05]  /*5160*/  F2FP.BF16.F32.PACK_AB R7, R11, R10 ;  /* 0x0000000a0b07723e */ /* 0x000fca00000010ff */
        /* <DEDUP_REMOVED lines=11> */
[----:B------:R-:W-:-:S09]  /*5220*/  R2UR UR6, R33 ;  /* 0x00000000210672ca */ /* 0x000fd200000e0000 */
[----:B------:R-:W-:Y:S02]  /*5230*/  UIADD3 UR5, UPT, UPT, UR5, 0x20, URZ ;  /* 0x0000002005057890 */ /* 0x000fe4000fffe0ff */
[----:B-1----:R-:W-:-:S04]  /*5240*/  UIADD3 UR8, UP0, UPT, UR8, 0x240, URZ ;  /* 0x0000024008087890 */ /* 0x002fc8000ff1e0ff */
[----:B------:R-:W-:-:S09]  /*5250*/  UIADD3.X UR9, UPT, UPT, URZ, UR9, URZ, UP0, !UPT ;  /* 0x00000009ff097290 */ /* 0x000fd200087fe4ff */
[----:B------:R1:W-:Y:S02]  /*5260*/  UTMASTG.2D [UR4], [UR8] ;  /* 0x00000004080073b5 */ /* 0x0003e40008008000 */
[----:B-1----:R0:W-:Y:S02]  /*5270*/  UTMACMDFLUSH ;  /* 0x00000000000079b7 */ /* 0x0021e40000000000 */
.L_x_63:
[----:B------:R-:W-:Y:S05]  /*5280*/  BSYNC.RECONVERGENT B0 ;  /* 0x0000000000007941 */ /* 0x000fea0003800200 */
.L_x_62:
[----:B------:R-:W-:-:S04]  /*5290*/  DEPBAR.LE SB0, 0x1 ;  /* 0x000080400000791a */ /* 0x000fc80000000000 */
.L_x_61:
[----:B------:R-:W-:Y:S01]  /*52a0*/  BAR.SYNC.DEFER_BLOCKING 0x8, 0x80 ;  /* 0x0202000000007b1d */ /* 0x000fe20000010000 */
[C---:B--2---:R-:W-:Y:S02]  /*52b0*/  IMAD R41, R53.reuse, 0x2000, R32 ;  /* 0x0000200035297824 */ /* 0x044fe400078e0220 */
[----:B------:R-:W-:Y:S02]  /*52c0*/  IMAD R48, R53, 0x2000, R2 ;  /* 0x0000200035307824 */ /* 0x000fe400078e0202 */
[----:B------:R-:W-:Y:S01]  /*52d0*/  IMAD R38, R30, 0x80, R41 ;  /* 0x000000801e267824 */ /* 0x000fe200078e0229 */
[----:B------:R-:W1:Y:S03]  /*52e0*/  LDTM.x8 R12, tmem[UR7+0x40] ;  /* 0x00004007000c79ee */ /* 0x000e6600081c0000 */
[----:B------:R-:W-:-:S04]  /*52f0*/  IMAD R49, R26, 0x10, R38 ;  /* 0x000000101a317824 */ /* 0x000fc800078e0226 */
[C---:B------:R-:W-:Y:S01]  /*5300*/  IMAD.IADD R49, R2.reuse, 0x1, R49 ;  /* 0x0000000102317824 */ /* 0x040fe200078e0231 */
[----:B------:R-:W-:Y:S01]  /*5310*/  NOP ;  /* 0x0000000000007918 */ /* 0x000fe20000000000 */
[----:B-1----:R-:W1:Y:S01]  /*5320*/  LDTM.x8 R4, tmem[UR7+0x48] ;  /* 0x00004807000479ee */ /* 0x002e6200081c0000 */
[----:B------:R-:W-:Y:S01]  /*5330*/  F2FP.BF16.F32.PACK_AB R44, R13, R12 ;  /* 0x0000000c0d2c723e */ /* 0x000fe200000010ff */
[----:B------:R-:W-:Y:S01]  /*5340*/  IMAD R13, R29, 0x10, R38 ;  /* 0x000000101d0d7824 */ /* 0x000fe200078e0226 */
[----:B------:R-:W-:Y:S02]  /*5350*/  F2FP.BF16.F32.PACK_AB R45, R15, R14 ;  /* 0x0000000e0f2d723e */ /* 0x000fe400000010ff */
[----:B------:R-:W-:Y:S01]  /*5360*/  F2FP.BF16.F32.PACK_AB R46, R17, R16 ;  /* 0x00000010112e723e */ /* 0x000fe200000010ff */
[----:B------:R-:W-:Y:S01]  /*5370*/  IMAD.IADD R36, R2, 0x1, R13 ;  /* 0x0000000102247824 */ /* 0x000fe200078e020d */
[----:B------:R-:W-:-:S05]  /*5380*/  F2FP.BF16.F32.PACK_AB R47, R19, R18 ;  /* 0x00000012132f723e */ /* 0x000fca00000010ff */
[----:B------:R2:W-:Y:S01]  /*5390*/  STS.128 [R36], R44 ;  /* 0x0000002c24007388 */ /* 0x0005e20000000c00 */
        /* <DEDUP_REMOVED lines=11> */
[----:B------:R-:W-:Y:S02]  /*5450*/  F2FP.BF16.F32.PACK_AB R12, R13, R12 ;  /* 0x0000000c0d0c723e */ /* 0x000fe400000010ff */
[----:B------:R-:W-:Y:S02]  /*5460*/  F2FP.BF16.F32.PACK_AB R13, R15, R14 ;  /* 0x0000000e0f0d723e */ /* 0x000fe400000010ff */
[----:B------:R-:W-:Y:S01]  /*5470*/  F2FP.BF16.F32.PACK_AB R14, R17, R16 ;  /* 0x00000010110e723e */ /* 0x000fe200000010ff */
[----:B------:R-:W-:Y:S01]  /*5480*/  IMAD R17, R27, 0x10, R38 ;  /* 0x000000101b117824 */ /* 0x000fe200078e0226 */
[----:B------:R-:W-:-:S03]  /*5490*/  F2FP.BF16.F32.PACK_AB R15, R19, R18 ;  /* 0x00000012130f723e */ /* 0x000fc600000010ff */
[----:B------:R-:W-:-:S05]  /*54a0*/  IMAD.IADD R38, R2, 0x1, R17 ;  /* 0x0000000102267824 */ /* 0x000fca00078e0211 */
        /* <DEDUP_REMOVED lines=23> */
.L_x_66:
[----:B------:R-:W-:Y:S05]  /*5620*/  BSYNC.RECONVERGENT B0 ;  /* 0x0000000000007941 */ /* 0x000fea0003800200 */
.L_x_65:
[----:B------:R-:W-:-:S04]  /*5630*/  DEPBAR.LE SB0, 0x1 ;  /* 0x000080400000791a */ /* 0x000fc80000000000 */
.L_x_64:
[----:B------:R-:W-:Y:S06]  /*5640*/  BAR.SYNC.DEFER_BLOCKING 0x8, 0x80 ;  /* 0x0202000000007b1d */ /* 0x000fec0000010000 */
[----:B--2---:R-:W1:Y:S01]  /*5650*/  LDTM.x8 R12, tmem[UR7+0x60] ;  /* 0x00006007000c79ee */ /* 0x004e6200081c0000 */
[----:B------:R-:W-:Y:S01]  /*5660*/  NOP ;  /* 0x0000000000007918 */ /* 0x000fe20000000000 */
[----:B-1----:R-:W1:Y:S01]  /*5670*/  LDTM.x8 R4, tmem[UR7+0x68] ;  /* 0x00006807000479ee */ /* 0x002e6200081c0000 */
[----:B------:R-:W-:Y:S02]  /*5680*/  F2FP.BF16.F32.PACK_AB R44, R13, R12 ;  /* 0x0000000c0d2c723e */ /* 0x000fe400000010ff */
[----:B------:R-:W-:-:S02]  /*5690*/  F2FP.BF16.F32.PACK_AB R45, R15, R14 ;  /* 0x0000000e0f2d723e */ /* 0x000fc400000010ff */
        /* <DEDUP_REMOVED lines=39> */
.L_x_69:
[----:B------:R-:W-:Y:S05]  /*5910*/  BSYNC.RECONVERGENT B0 ;  /* 0x0000000000007941 */ /* 0x000fea0003800200 */
.L_x_68:
[----:B------:R-:W-:-:S04]  /*5920*/  DEPBAR.LE SB0, 0x1 ;  /* 0x000080400000791a */ /* 0x000fc80000000000 */
.L_x_67:
        /* <DEDUP_REMOVED lines=45> */
.L_x_72:
[----:B------:R-:W-:Y:S05]  /*5c00*/  BSYNC.RECONVERGENT B0 ;  /* 0x0000000000007941 */ /* 0x000fea0003800200 */
.L_x_71:
[----:B------:R-:W-:-:S04]  /*5c10*/  DEPBAR.LE SB0, 0x1 ;  /* 0x000080400000791a */ /* 0x000fc80000000000 */
.L_x_70:
        /* <DEDUP_REMOVED lines=45> */
.L_x_75:
[----:B------:R-:W-:Y:S05]  /*5ef0*/  BSYNC.RECONVERGENT B0 ;  /* 0x0000000000007941 */ /* 0x000fea0003800200 */
.L_x_74:
[----:B------:R-:W-:-:S04]  /*5f00*/  DEPBAR.LE SB0, 0x1 ;  /* 0x000080400000791a */ /* 0x000fc80000000000 */
.L_x_73:
[----:B------:R-:W-:Y:S01]  /*5f10*/  BAR.SYNC.DEFER_BLOCKING 0x8, 0x80 ;  /* 0x0202000000007b1d */ /* 0x000fe20000010000 */
[----:B------:R-:W-:-:S05]  /*5f20*/  VIADD R3, R3, 0x334a0 ;  /* 0x000334a003037836 */ /* 0x000fca0000000000 */
[----:B------:R-:W-:Y:S01]  /*5f30*/  PRMT R3, RZ, 0x654, R3 ;  /* 0x00000654ff037816 */ /* 0x000fe20000000003 */
[----:B--2---:R-:W1:Y:S01]  /*5f40*/  LDTM.x8 R12, tmem[UR7+0xc0] ;  /* 0x0000c007000c79ee */ /* 0x004e6200081c0000 */
        /* <DEDUP_REMOVED lines=27> */
[----:B------:R-:W-:Y:S01]  /*6100*/  NOP ;  /* 0x0000000000007918 */ /* 0x000fe20000000000 */
[----:B------:R2:W-:Y:S01]  /*6110*/  SYNCS.ARRIVE.TRANS64.RED.A1T0 RZ, [R3+URZ], RZ ;  /* 0x000000ff03ff79a7 */ /* 0x0005e200081004ff */
        /* <DEDUP_REMOVED lines=16> */
.L_x_77:
[----:B------:R-:W-:Y:S05]  /*6220*/  BSYNC.RECONVERGENT B0 ;  /* 0x0000000000007941 */ /* 0x000fea0003800200 */
.L_x_76:
[----:B------:R-:W-:Y:S02]  /*6230*/  IADD3 R25, PT, PT, R25, 0x8a, RZ ;  /* 0x0000008a19197810 */ /* 0x000fe40007ffe0ff */
[----:B------:R-:W-:Y:S01]  /*6240*/  IADD3 R31, PT, PT, R31, 0x8a, RZ ;  /* 0x0000008a1f1f7810 */ /* 0x000fe20007ffe0ff */
[----:B------:R-:W-:Y:S06]  /*6250*/  @P0 BRA `(.L_x_78) ;  /* 0xffffffe400980947 */ /* 0x000fec000383ffff */
.L_x_55:
[----:B------:R-:W-:-:S13]  /*6260*/  ISETP.NE.AND P0, PT, R21, 0x3, PT ;  /* 0x000000031500780c */ /* 0x000fda0003f05270 */
[----:B------:R-:W-:Y:S05]  /*6270*/  @P0 EXIT ;  /* 0x000000000000094d */ /* 0x000fea0003800000 */
[----:B------:R-:W-:Y:S05]  /*6280*/  WARPSYNC.ALL ;  /* 0x0000000000007948 */ /* 0x000fea0003800000 */
[----:B------:R-:W-:Y:S01]  /*6290*/  NOP ;  /* 0x0000000000007918 */ /* 0x000fe20000000000 */
[----:B------:R-:W1:Y:S01]  /*62a0*/  S2UR UR5, SR_CgaCtaId ;  /* 0x00000000000579c3 */ /* 0x000e620000008800 */
[----:B------:R-:W-:Y:S02]  /*62b0*/  UMOV UR4, 0x50 ;  /* 0x0000005000047882 */ /* 0x000fe40000000000 */
[----:B-1----:R-:W-:-:S09]  /*62c0*/  ULEA UR5, UR5, UR4, 0x18 ;  /* 0x0000000405057291 */ /* 0x002fd2000f8ec0ff */
[----:B------:R-:W1:Y:S02]  /*62d0*/  LDS R2, [UR5] ;  /* 0x00000005ff027984 */ /* 0x000e640008000800 */
[----:B-1----:R-:W-:-:S04]  /*62e0*/  LOP3.LUT R0, R2, 0xffff, RZ, 0xc0, !PT ;  /* 0x0000ffff02007812 */ /* 0x002fc800078ec0ff */
[----:B------:R-:W-:-:S13]  /*62f0*/  ISETP.NE.AND P0, PT, R0, 0xffff, PT ;  /* 0x0000ffff0000780c */ /* 0x000fda0003f05270 */
[----:B------:R-:W-:Y:S05]  /*6300*/  @P0 BRA `(.L_x_79) ;  /* 0x0000000000480947 */ /* 0x000fea0003800000 */
[----:B------:R-:W-:-:S04]  /*6310*/  SHF.R.U32.HI R0, RZ, 0x10, R2 ;  /* 0x00000010ff007819 */ /* 0x000fc80000011602 */
[----:B------:R-:W-:-:S04]  /*6320*/  LOP3.LUT R0, R0, 0x1, RZ, 0xc0, !PT ;  /* 0x0000000100007812 */ /* 0x000fc800078ec0ff */
[----:B------:R-:W-:-:S13]  /*6330*/  ISETP.NE.AND P0, PT, R0, 0x1, PT ;  /* 0x000000010000780c */ /* 0x000fda0003f05270 */
[----:B------:R-:W-:Y:S05]  /*6340*/  @P0 BRA `(.L_x_80) ;  /* 0x00000000002c0947 */ /* 0x000fea0003800000 */
[----:B------:R-:W1:Y:S01]  /*6350*/  S2R R0, SR_LANEID ;  /* 0x0000000000007919 */ /* 0x000e620000000000 */
[----:B------:R-:W-:Y:S01]  /*6360*/  IMAD.MOV.U32 R2, RZ, RZ, -0x20000 ;  /* 0xfffe0000ff027424 */ /* 0x000fe200078e00ff */
[----:B------:R-:W-:Y:S02]  /*6370*/  VOTEU.ANY UR6, UPT, PT ;  /* 0x0000000000067886 */ /* 0x000fe400038e0100 */
[----:B------:R-:W-:Y:S01]  /*6380*/  UFLO.U32 UR6, UR6 ;  /* 0x00000006000672bd */ /* 0x000fe200080e0000 */
[----:B------:R-:W3:Y:S05]  /*6390*/  REDUX UR4, R2 ;  /* 0x00000000020473c4 */ /* 0x000eea0000000000 */
[----:B-1----:R-:W-:-:S02]  /*63a0*/  ISETP.EQ.U32.AND P0, PT, R0, UR6, PT ;  /* 0x0000000600007c0c */ /* 0x002fc4000bf02070 */
[----:B---3--:R-:W-:Y:S01]  /*63b0*/  MOV R0, UR4 ;  /* 0x0000000400007c02 */ /* 0x008fe20008000f00 */
[----:B------:R-:W-:-:S05]  /*63c0*/  UMOV UR4, 0xfffe0000 ;  /* 0xfffe000000047882 */ /* 0x000fca0000000000 */
[----:B------:R1:W-:Y:S05]  /*63d0*/  UTCATOMSWS.AND URZ, UR4 ;  /* 0x0000000400ff79e3 */ /* 0x0003ea0008000000 */
[----:B------:R1:W-:Y:S01]  /*63e0*/  @P0 ATOMS.AND RZ, [UR5], R0 ;  /* 0x00000000ffff098c */ /* 0x0003e2000a800005 */
[----:B------:R-:W-:Y:S05]  /*63f0*/  BRA `(.L_x_81) ;  /* 0x0000000000147947 */ /* 0x000fea0003800000 */
.L_x_80:
[----:B------:R-:W-:Y:S02]  /*6400*/  MOV R2, 0x6420 ;  /* 0x0000642000027802 */ /* 0x000fe40000000f00 */
[----:B--2---:R-:W-:Y:S05]  /*6410*/  CALL.REL.NOINC `($__internal_0_$__cuda_sm10x_tcgen05_guardrail_trap_col_being_dealloced_not_returned_by_alloc) ;  /* 0x0000000800707944 */ /* 0x004fea0003c00000 */
[----:B------:R-:W-:Y:S05]  /*6420*/  BRA `(.L_x_81) ;  /* 0x0000000000087947 */ /* 0x000fea0003800000 */
.L_x_79:
[----:B------:R-:W-:Y:S02]  /*6430*/  MOV R2, 0x6450 ;  /* 0x0000645000027802 */ /* 0x000fe40000000f00 */
[----:B--2---:R-:W-:Y:S05]  /*6440*/  CALL.REL.NOINC `($__internal_2_$__cuda_sm10x_tcgen05_guardrail_trap_unallocated_columns_being_dealloced) ;  /* 0x00000008007c7944 */ /* 0x004fea0003c00000 */
.L_x_81:
[----:B------:R-:W-:Y:S01]  /*6450*/  NOP ;  /* 0x0000000000007918 */ /* 0x000fe20000000000 */
[----:B-1----:R-:W-:Y:S05]  /*6460*/  EXIT ;  /* 0x000000000000794d */ /* 0x002fea0003800000 */
.L_x_13:
[----:B------:R-:W-:-:S07]  /*6470*/  MOV R7, R6 ;  /* 0x0000000600077202 */ /* 0x000fce0000000f00 */
.L_x_82:
[----:B-1----:R1:W2:Y:S02]  /*6480*/  SYNCS.PHASECHK.TRANS64.TRYWAIT P0, [R10+URZ], R7 ;  /* 0x000000070a0075a7 */ /* 0x0022a400080011ff */
[----:B--2---:R-:W-:Y:S05]  /*6490*/  @!P0 NANOSLEEP.SYNCS 0x989680 ;  /* 0x009896800000895d */ /* 0x004fea0003900000 */
[----:B------:R-:W2:Y:S02]  /*64a0*/  @!P0 SYNCS.PHASECHK.TRANS64 P0, [R10+URZ], R7 ;  /* 0x000000070a0085a7 */ /* 0x000ea400080010ff */
[----:B--2---:R-:W-:Y:S05]  /*64b0*/  @!P0 BRA `(.L_x_82) ;  /* 0xfffffffc00f08947 */ /* 0x004fea000383ffff */
[----:B------:R-:W-:Y:S05]  /*64c0*/  BRA `(.L_x_12) ;  /* 0xffffffa000b07947 */ /* 0x000fea000383ffff */
.L_x_16:
[----:B------:R-:W-:-:S07]  /*64d0*/  MOV R3, R2 ;  /* 0x0000000200037202 */ /* 0x000fce0000000f00 */
.L_x_83:
[----:B-1----:R1:W2:Y:S02]  /*64e0*/  SYNCS.PHASECHK.TRANS64.TRYWAIT P0, [R6+URZ], R3 ;  /* 0x00000003060075a7 */ /* 0x0022a400080011ff */
[----:B--2---:R-:W-:Y:S05]  /*64f0*/  @!P0 NANOSLEEP.SYNCS 0x989680 ;  /* 0x009896800000895d */ /* 0x004fea0003900000 */
[----:B------:R-:W2:Y:S02]  /*6500*/  @!P0 SYNCS.PHASECHK.TRANS64 P0, [R6+URZ], R3 ;  /* 0x00000003060085a7 */ /* 0x000ea400080010ff */
[----:B--2---:R-:W-:Y:S05]  /*6510*/  @!P0 BRA `(.L_x_83) ;  /* 0xfffffffc00f08947 */ /* 0x004fea000383ffff */
[----:B------:R-:W-:Y:S05]  /*6520*/  BRA `(.L_x_15) ;  /* 0xffffffa400187947 */ /* 0x000fea000383ffff */
.L_x_24:
[----:B------:R-:W-:-:S07]  /*6530*/  MOV R4, R5 ;  /* 0x0000000500047202 */ /* 0x000fce0000000f00 */
.L_x_84:
[----:B-1----:R1:W2:Y:S02]  /*6540*/  SYNCS.PHASECHK.TRANS64.TRYWAIT P0, [R2+URZ+0x33400], R5 ;  /* 0x03340005020075a7 */ /* 0x0022a400080011ff */
[----:B--2---:R-:W-:Y:S05]  /*6550*/  @!P0 NANOSLEEP.SYNCS 0x989680 ;  /* 0x009896800000895d */ /* 0x004fea0003900000 */
[----:B------:R-:W2:Y:S02]  /*6560*/  @!P0 SYNCS.PHASECHK.TRANS64 P0, [R2+URZ+0x33400], R5 ;  /* 0x03340005020085a7 */ /* 0x000ea400080010ff */
[----:B--2---:R-:W-:Y:S05]  /*6570*/  @!P0 BRA `(.L_x_84) ;  /* 0xfffffffc00f08947 */ /* 0x004fea000383ffff */
[----:B------:R-:W-:Y:S05]  /*6580*/  BRA `(.L_x_85) ;  /* 0xffffffa800507947 */ /* 0x000fea000383ffff */
.L_x_29:
[----:B------:R-:W-:Y:S02]  /*6590*/  MOV R10, UR10 ;  /* 0x0000000a000a7c02 */ /* 0x000fe40008000f00 */
[----:B------:R-:W-:Y:S02]  /*65a0*/  MOV R11, UR10 ;  /* 0x0000000a000b7c02 */ /* 0x000fe40008000f00 */
[----:B------:R-:W-:-:S07]  /*65b0*/  MOV R3, UR8 ;  /* 0x0000000800037c02 */ /* 0x000fce0008000f00 */
.L_x_86:
[----:B-1----:R1:W2:Y:S02]  /*65c0*/  SYNCS.PHASECHK.TRANS64.TRYWAIT P1, [R3+URZ+0x334a0], R11 ;  /* 0x0334a00b030075a7 */ /* 0x0022a400080211ff */
[----:B--2---:R-:W-:Y:S05]  /*65d0*/  @!P1 NANOSLEEP.SYNCS 0x989680 ;  /* 0x009896800000995d */ /* 0x004fea0003900000 */
[----:B------:R-:W2:Y:S02]  /*65e0*/  @!P1 SYNCS.PHASECHK.TRANS64 P1, [R3+URZ+0x334a0], R11 ;  /* 0x0334a00b030095a7 */ /* 0x000ea400080210ff */
[----:B--2---:R-:W-:Y:S05]  /*65f0*/  @!P1 BRA `(.L_x_86) ;  /* 0xfffffffc00f09947 */ /* 0x004fea000383ffff */
[----:B------:R-:W-:Y:S05]  /*6600*/  BRA `(.L_x_87) ;  /* 0xffffffac00f07947 */ /* 0x000fea000383ffff */
.L_x_30:
[----:B------:R-:W-:Y:S02]  /*6610*/  MOV R5, UR14 ;  /* 0x0000000e00057c02 */ /* 0x000fe40008000f00 */
[----:B------:R-:W-:Y:S07]  /*6620*/  MOV R10, R11 ;  /* 0x0000000b000a7202 */ /* 0x000fee0000000f00 */
.L_x_88:
[----:B-1----:R1:W2:Y:S02]  /*6630*/  SYNCS.PHASECHK.TRANS64.TRYWAIT P1, [R5+URZ+0x33460], R11 ;  /* 0x0334600b050075a7 */ /* 0x0022a400080211ff */
[----:B--2---:R-:W-:Y:S05]  /*6640*/  @!P1 NANOSLEEP.SYNCS 0x989680 ;  /* 0x009896800000995d */ /* 0x004fea0003900000 */
[----:B------:R-:W2:Y:S02]  /*6650*/  @!P1 SYNCS.PHASECHK.TRANS64 P1, [R5+URZ+0x33460], R11 ;  /* 0x0334600b050095a7 */ /* 0x000ea400080210ff */
[----:B--2---:R-:W-:Y:S05]  /*6660*/  @!P1 BRA `(.L_x_88) ;  /* 0xfffffffc00f09947 */ /* 0x004fea000383ffff */
[----:B------:R-:W-:Y:S05]  /*6670*/  BRA `(.L_x_89) ;  /* 0xffffffac00fc7947 */ /* 0x000fea000383ffff */
.L_x_32:
[----:B------:R-:W-:Y:S02]  /*6680*/  MOV R3, UR10 ;  /* 0x0000000a00037c02 */ /* 0x000fe40008000f00 */
[----:B------:R-:W-:Y:S07]  /*6690*/  MOV R12, R13 ;  /* 0x0000000d000c7202 */ /* 0x000fee0000000f00 */
.L_x_90:
[----:B-1----:R1:W2:Y:S02]  /*66a0*/  SYNCS.PHASECHK.TRANS64.TRYWAIT P1, [R3+URZ+0x33460], R13 ;  /* 0x0334600d030075a7 */ /* 0x0022a400080211ff */
[----:B--2---:R-:W-:Y:S05]  /*66b0*/  @!P1 NANOSLEEP.SYNCS 0x989680 ;  /* 0x009896800000995d */ /* 0x004fea0003900000 */
[----:B------:R-:W2:Y:S02]  /*66c0*/  @!P1 SYNCS.PHASECHK.TRANS64 P1, [R3+URZ+0x33460], R13 ;  /* 0x0334600d030095a7 */ /* 0x000ea400080210ff */
[----:B--2---:R-:W-:Y:S05]  /*66d0*/  @!P1 BRA `(.L_x_90) ;  /* 0xfffffffc00f09947 */ /* 0x004fea000383ffff */
[----:B------:R-:W-:Y:S05]  /*66e0*/  BRA `(.L_x_91) ;  /* 0xffffffb000d87947 */ /* 0x000fea000383ffff */
.L_x_37:
[----:B------:R-:W-:Y:S07]  /*66f0*/  MOV R16, R17 ;  /* 0x0000001100107202 */ /* 0x000fee0000000f00 */
.L_x_92:
[----:B-1----:R1:W2:Y:S02]  /*6700*/  SYNCS.PHASECHK.TRANS64.TRYWAIT P0, [R26+URZ+0x30], R17 ;  /* 0x000030111a0075a7 */ /* 0x0022a400080011ff */
[----:B--2---:R-:W-:Y:S05]  /*6710*/  @!P0 NANOSLEEP.SYNCS 0x989680 ;  /* 0x009896800000895d */ /* 0x004fea0003900000 */
[----:B------:R-:W2:Y:S02]  /*6720*/  @!P0 SYNCS.PHASECHK.TRANS64 P0, [R26+URZ+0x30], R17 ;  /* 0x000030111a0085a7 */ /* 0x000ea400080010ff */
[----:B--2---:R-:W-:Y:S05]  /*6730*/  @!P0 BRA `(.L_x_92) ;  /* 0xfffffffc00f08947 */ /* 0x004fea000383ffff */
[----:B------:R-:W-:Y:S05]  /*6740*/  BRA `(.L_x_93) ;  /* 0xffffffb8009c7947 */ /* 0x000fea000383ffff */
.L_x_38:
[----:B------:R-:W-:Y:S07]  /*6750*/  MOV R26, R27 ;  /* 0x0000001b001a7202 */ /* 0x000fee0000000f00 */
.L_x_94:
[----:B-1----:R1:W2:Y:S02]  /*6760*/  SYNCS.PHASECHK.TRANS64.TRYWAIT P1, [R28+URZ+0x30], R27 ;  /* 0x0000301b1c0075a7 */ /* 0x0022a400080211ff */
[----:B--2---:R-:W-:Y:S05]  /*6770*/  @!P1 NANOSLEEP.SYNCS 0x989680 ;  /* 0x009896800000995d */ /* 0x004fea0003900000 */
[----:B------:R-:W2:Y:S02]  /*6780*/  @!P1 SYNCS.PHASECHK.TRANS64 P1, [R28+URZ+0x30], R27 ;  /* 0x0000301b1c0095a7 */ /* 0x000ea400080210ff */
[----:B--2---:R-:W-:Y:S05]  /*6790*/  @!P1 BRA `(.L_x_94) ;  /* 0xfffffffc00f09947 */ /* 0x004fea000383ffff */
[----:B------:R-:W-:Y:S05]  /*67a0*/  BRA `(.L_x_95) ;  /* 0xffffffbc00747947 */ /* 0x000fea000383ffff */
.L_x_39:
[-C--:B------:R-:W-:Y:S02]  /*67b0*/  MOV R30, R27.reuse ;  /* 0x0000001b001e7202 */ /* 0x080fe40000000f00 */
[----:B------:R-:W-:Y:S07]  /*67c0*/  MOV R31, R27 ;  /* 0x0000001b001f7202 */ /* 0x000fee0000000f00 */
.L_x_96:
[----:B-1----:R1:W2:Y:S02]  /*67d0*/  SYNCS.PHASECHK.TRANS64.TRYWAIT P1, [R26+URZ+0x30], R31 ;  /* 0x0000301f1a0075a7 */ /* 0x0022a400080211ff */
[----:B--2---:R-:W-:Y:S05]  /*67e0*/  @!P1 NANOSLEEP.SYNCS 0x989680 ;  /* 0x009896800000995d */ /* 0x004fea0003900000 */
[----:B------:R-:W2:Y:S02]  /*67f0*/  @!P1 SYNCS.PHASECHK.TRANS64 P1, [R26+URZ+0x30], R31 ;  /* 0x0000301f1a0095a7 */ /* 0x000ea400080210ff */
[----:B--2---:R-:W-:Y:S05]  /*6800*/  @!P1 BRA `(.L_x_96) ;  /* 0xfffffffc00f09947 */ /* 0x004fea000383ffff */
[----:B------:R-:W-:Y:S05]  /*6810*/  BRA `(.L_x_97) ;  /* 0xffffffbc00dc7947 */ /* 0x000fea000383ffff */
.L_x_40:
[----:B-1----:R-:W-:Y:S07]  /*6820*/  MOV R26, R27 ;  /* 0x0000001b001a7202 */ /* 0x002fee0000000f00 */
.L_x_98:
[----:B-1----:R1:W2:Y:S02]  /*6830*/  SYNCS.PHASECHK.TRANS64.TRYWAIT P1, [R28+URZ+0x30], R27 ;  /* 0x0000301b1c0075a7 */ /* 0x0022a400080211ff */
[----:B--2---:R-:W-:Y:S05]  /*6840*/  @!P1 NANOSLEEP.SYNCS 0x989680 ;  /* 0x009896800000995d */ /* 0x004fea0003900000 */
[----:B------:R-:W2:Y:S02]  /*6850*/  @!P1 SYNCS.PHASECHK.TRANS64 P1, [R28+URZ+0x30], R27 ;  /* 0x0000301b1c0095a7 */ /* 0x000ea400080210ff */
[----:B--2---:R-:W-:Y:S05]  /*6860*/  @!P1 BRA `(.L_x_98) ;  /* 0xfffffffc00f09947 */ /* 0x004fea000383ffff */
[----:B------:R-:W-:Y:S05]  /*6870*/  BRA `(.L_x_99) ;  /* 0xffffffc000447947 */ /* 0x000fea000383ffff */
.L_x_41:
[-C--:B------:R-:W-:Y:S02]  /*6880*/  MOV R30, R27.reuse ;  /* 0x0000001b001e7202 */ /* 0x080fe40000000f00 */
[----:B------:R-:W-:Y:S07]  /*6890*/  MOV R31, R27 ;  /* 0x0000001b001f7202 */ /* 0x000fee0000000f00 */
.L_x_100:
[----:B-1----:R1:W2:Y:S02]  /*68a0*/  SYNCS.PHASECHK.TRANS64.TRYWAIT P1, [R26+URZ+0x30], R31 ;  /* 0x0000301f1a0075a7 */ /* 0x0022a400080211ff */
[----:B--2---:R-:W-:Y:S05]  /*68b0*/  @!P1 NANOSLEEP.SYNCS 0x989680 ;  /* 0x009896800000995d */ /* 0x004fea0003900000 */
[----:B------:R-:W2:Y:S02]  /*68c0*/  @!P1 SYNCS.PHASECHK.TRANS64 P1, [R26+URZ+0x30], R31 ;  /* 0x0000301f1a0095a7 */ /* 0x000ea400080210ff */
[----:B--2---:R-:W-:Y:S05]  /*68d0*/  @!P1 BRA `(.L_x_100) ;  /* 0xfffffffc00f09947 */ /* 0x004fea000383ffff */
[----:B------:R-:W-:Y:S05]  /*68e0*/  BRA `(.L_x_101) ;  /* 0xffffffc000a47947 */ /* 0x000fea000383ffff */
.L_x_42:
[----:B-1----:R-:W-:Y:S07]  /*68f0*/  MOV R26, R27 ;  /* 0x0000001b001a7202 */ /* 0x002fee0000000f00 */
.L_x_102:
[----:B-1----:R1:W2:Y:S02]  /*6900*/  SYNCS.PHASECHK.TRANS64.TRYWAIT P1, [R28+URZ+0x30], R27 ;  /* 0x0000301b1c0075a7 */ /* 0x0022a400080211ff */
[----:B--2---:R-:W-:Y:S05]  /*6910*/  @!P1 NANOSLEEP.SYNCS 0x989680 ;  /* 0x009896800000995d */ /* 0x004fea0003900000 */
[----:B------:R-:W2:Y:S02]  /*6920*/  @!P1 SYNCS.PHASECHK.TRANS64 P1, [R28+URZ+0x30], R27 ;  /* 0x0000301b1c0095a7 */ /* 0x000ea400080210ff */
[----:B--2---:R-:W-:Y:S05]  /*6930*/  @!P1 BRA `(.L_x_102) ;  /* 0xfffffffc00f09947 */ /* 0x004fea000383ffff */
[----:B------:R-:W-:Y:S05]  /*6940*/  BRA `(.L_x_103) ;  /* 0xffffffc400587947 */ /* 0x000fea000383ffff */
.L_x_43:
[-C--:B------:R-:W-:Y:S02]  /*6950*/  MOV R30, R27.reuse ;  /* 0x0000001b001e7202 */ /* 0x080fe40000000f00 */
[----:B------:R-:W-:Y:S07]  /*6960*/  MOV R31, R27 ;  /* 0x0000001b001f7202 */ /* 0x000fee0000000f00 */
.L_x_104:
[----:B-1----:R1:W2:Y:S02]  /*6970*/  SYNCS.PHASECHK.TRANS64.TRYWAIT P1, [R26+URZ+0x30], R31 ;  /* 0x0000301f1a0075a7 */ /* 0x0022a400080211ff */
[----:B--2---:R-:W-:Y:S05]  /*6980*/  @!P1 NANOSLEEP.SYNCS 0x989680 ;  /* 0x009896800000995d */ /* 0x004fea0003900000 */
[----:B------:R-:W2:Y:S02]  /*6990*/  @!P1 SYNCS.PHASECHK.TRANS64 P1, [R26+URZ+0x30], R31 ;  /* 0x0000301f1a0095a7 */ /* 0x000ea400080210ff */
[----:B--2---:R-:W-:Y:S05]  /*69a0*/  @!P1 BRA `(.L_x_104) ;  /* 0xfffffffc00f09947 */ /* 0x004fea000383ffff */
[----:B------:R-:W-:Y:S05]  /*69b0*/  BRA `(.L_x_105) ;  /* 0xffffffc400bc7947 */ /* 0x000fea000383ffff */
.L_x_44:
[----:B-1----:R-:W-:Y:S07]  /*69c0*/  MOV R26, R27 ;  /* 0x0000001b001a7202 */ /* 0x002fee0000000f00 */
.L_x_106:
[----:B-1----:R1:W2:Y:S02]  /*69d0*/  SYNCS.PHASECHK.TRANS64.TRYWAIT P1, [R28+URZ+0x30], R27 ;  /* 0x0000301b1c0075a7 */ /* 0x0022a400080211ff */
[----:B--2---:R-:W-:Y:S05]  /*69e0*/  @!P1 NANOSLEEP.SYNCS 0x989680 ;  /* 0x009896800000995d */ /* 0x004fea0003900000 */
[----:B------:R-:W2:Y:S02]  /*69f0*/  @!P1 SYNCS.PHASECHK.TRANS64 P1, [R28+URZ+0x30], R27 ;  /* 0x0000301b1c0095a7 */ /* 0x000ea400080210ff */
[----:B--2---:R-:W-:Y:S05]  /*6a00*/  @!P1 BRA `(.L_x_106) ;  /* 0xfffffffc00f09947 */ /* 0x004fea000383ffff */
[----:B------:R-:W-:Y:S05]  /*6a10*/  BRA `(.L_x_107) ;  /* 0xffffffc800247947 */ /* 0x000fea000383ffff */
.L_x_45:
[-C--:B------:R-:W-:Y:S02]  /*6a20*/  MOV R30, R27.reuse ;  /* 0x0000001b001e7202 */ /* 0x080fe40000000f00 */
[----:B------:R-:W-:Y:S07]  /*6a30*/  MOV R31, R27 ;  /* 0x0000001b001f7202 */ /* 0x000fee0000000f00 */
.L_x_108:
[----:B-1----:R1:W2:Y:S02]  /*6a40*/  SYNCS.PHASECHK.TRANS64.TRYWAIT P1, [R26+URZ+0x30], R31 ;  /* 0x0000301f1a0075a7 */ /* 0x0022a400080211ff */
[----:B--2---:R-:W-:Y:S05]  /*6a50*/  @!P1 NANOSLEEP.SYNCS 0x989680 ;  /* 0x009896800000995d */ /* 0x004fea0003900000 */
[----:B------:R-:W2:Y:S02]  /*6a60*/  @!P1 SYNCS.PHASECHK.TRANS64 P1, [R26+URZ+0x30], R31 ;  /* 0x0000301f1a0095a7 */ /* 0x000ea400080210ff */
[----:B--2---:R-:W-:Y:S05]  /*6a70*/  @!P1 BRA `(.L_x_108) ;  /* 0xfffffffc00f09947 */ /* 0x004fea000383ffff */
[----:B------:R-:W-:Y:S05]  /*6a80*/  BRA `(.L_x_109) ;  /* 0xffffffc800847947 */ /* 0x000fea000383ffff */
.L_x_46:
[----:B-1----:R-:W-:Y:S07]  /*6a90*/  MOV R26, R27 ;  /* 0x0000001b001a7202 */ /* 0x002fee0000000f00 */
.L_x_110:
[----:B-1----:R1:W2:Y:S02]  /*6aa0*/  SYNCS.PHASECHK.TRANS64.TRYWAIT P1, [R28+URZ+0x30], R27 ;  /* 0x0000301b1c0075a7 */ /* 0x0022a400080211ff */
[----:B--2---:R-:W-:Y:S05]  /*6ab0*/  @!P1 NANOSLEEP.SYNCS 0x989680 ;  /* 0x009896800000995d */ /* 0x004fea0003900000 */
[----:B------:R-:W2:Y:S02]  /*6ac0*/  @!P1 SYNCS.PHASECHK.TRANS64 P1, [R28+URZ+0x30], R27 ;  /* 0x0000301b1c0095a7 */ /* 0x000ea400080210ff */
[----:B--2---:R-:W-:Y:S05]  /*6ad0*/  @!P1 BRA `(.L_x_110) ;  /* 0xfffffffc00f09947 */ /* 0x004fea000383ffff */
[----:B------:R-:W-:Y:S05]  /*6ae0*/  BRA `(.L_x_111) ;  /* 0xffffffcc00387947 */ /* 0x000fea000383ffff */
.L_x_47:
[-C--:B------:R-:W-:Y:S02]  /*6af0*/  MOV R30, R27.reuse ;  /* 0x0000001b001e7202 */ /* 0x080fe40000000f00 */
[----:B------:R-:W-:Y:S07]  /*6b00*/  MOV R31, R27 ;  /* 0x0000001b001f7202 */ /* 0x000fee0000000f00 */
.L_x_112:
[----:B-1----:R1:W2:Y:S02]  /*6b10*/  SYNCS.PHASECHK.TRANS64.TRYWAIT P1, [R26+URZ+0x30], R31 ;  /* 0x0000301f1a0075a7 */ /* 0x0022a400080211ff */
[----:B--2---:R-:W-:Y:S05]  /*6b20*/  @!P1 NANOSLEEP.SYNCS 0x989680 ;  /* 0x009896800000995d */ /* 0x004fea0003900000 */
[----:B------:R-:W2:Y:S02]  /*6b30*/  @!P1 SYNCS.PHASECHK.TRANS64 P1, [R26+URZ+0x30], R31 ;  /* 0x0000301f1a0095a7 */ /* 0x000ea400080210ff */
[----:B--2---:R-:W-:Y:S05]  /*6b40*/  @!P1 BRA `(.L_x_112) ;  /* 0xfffffffc00f09947 */ /* 0x004fea000383ffff */
[----:B------:R-:W-:Y:S05]  /*6b50*/  BRA `(.L_x_113) ;  /* 0xffffffcc009c7947 */ /* 0x000fea000383ffff */
.L_x_48:
[----:B-1----:R-:W-:Y:S07]  /*6b60*/  MOV R26, R27 ;  /* 0x0000001b001a7202 */ /* 0x002fee0000000f00 */
.L_x_114:
[----:B-1----:R1:W2:Y:S02]  /*6b70*/  SYNCS.PHASECHK.TRANS64.TRYWAIT P1, [R28+URZ+0x30], R27 ;  /* 0x0000301b1c0075a7 */ /* 0x0022a400080211ff */
[----:B--2---:R-:W-:Y:S05]  /*6b80*/  @!P1 NANOSLEEP.SYNCS 0x989680 ;  /* 0x009896800000995d */ /* 0x004fea0003900000 */
[----:B------:R-:W2:Y:S02]  /*6b90*/  @!P1 SYNCS.PHASECHK.TRANS64 P1, [R28+URZ+0x30], R27 ;  /* 0x0000301b1c0095a7 */ /* 0x000ea400080210ff */
[----:B--2---:R-:W-:Y:S05]  /*6ba0*/  @!P1 BRA `(.L_x_114) ;  /* 0xfffffffc00f09947 */ /* 0x004fea000383ffff */
[----:B------:R-:W-:Y:S05]  /*6bb0*/  BRA `(.L_x_115) ;  /* 0xffffffd000047947 */ /* 0x000fea000383ffff */
.L_x_49:
[-C--:B------:R-:W-:Y:S02]  /*6bc0*/  MOV R30, R27.reuse ;  /* 0x0000001b001e7202 */ /* 0x080fe40000000f00 */
[----:B------:R-:W-:Y:S07]  /*6bd0*/  MOV R31, R27 ;  /* 0x0000001b001f7202 */ /* 0x000fee0000000f00 */
.L_x_116:
[----:B-1----:R1:W2:Y:S02]  /*6be0*/  SYNCS.PHASECHK.TRANS64.TRYWAIT P1, [R26+URZ+0x30], R31 ;  /* 0x0000301f1a0075a7 */ /* 0x0022a400080211ff */
[----:B--2---:R-:W-:Y:S05]  /*6bf0*/  @!P1 NANOSLEEP.SYNCS 0x989680 ;  /* 0x009896800000995d */ /* 0x004fea0003900000 */
[----:B------:R-:W2:Y:S02]  /*6c00*/  @!P1 SYNCS.PHASECHK.TRANS64 P1, [R26+URZ+0x30], R31 ;  /* 0x0000301f1a0095a7 */ /* 0x000ea400080210ff */
[----:B--2---:R-:W-:Y:S05]  /*6c10*/  @!P1 BRA `(.L_x_116) ;  /* 0xfffffffc00f09947 */ /* 0x004fea000383ffff */
[----:B------:R-:W-:Y:S05]  /*6c20*/  BRA `(.L_x_117) ;  /* 0xffffffd000687947 */ /* 0x000fea000383ffff */
.L_x_50:
[-C--:B------:R-:W-:Y:S02]  /*6c30*/  MOV R24, R9.reuse ;  /* 0x0000000900187202 */ /* 0x080fe40000000f00 */
[----:B------:R-:W-:Y:S07]  /*6c40*/  MOV R25, R9 ;  /* 0x0000000900197202 */ /* 0x000fee0000000f00 */
.L_x_118:
[----:B--2---:R2:W3:Y:S02]  /*6c50*/  SYNCS.PHASECHK.TRANS64.TRYWAIT P1, [R22+URZ+0x30], R25 ;  /* 0x00003019160075a7 */ /* 0x0044e400080211ff */
[----:B---3--:R-:W-:Y:S05]  /*6c60*/  @!P1 NANOSLEEP.SYNCS 0x989680 ;  /* 0x009896800000995d */ /* 0x008fea0003900000 */
[----:B------:R-:W3:Y:S02]  /*6c70*/  @!P1 SYNCS.PHASECHK.TRANS64 P1, [R22+URZ+0x30], R25 ;  /* 0x00003019160095a7 */ /* 0x000ee400080210ff */
[----:B---3--:R-:W-:Y:S05]  /*6c80*/  @!P1 BRA `(.L_x_118) ;  /* 0xfffffffc00f09947 */ /* 0x008fea000383ffff */
[----:B------:R-:W-:Y:S05]  /*6c90*/  BRA `(.L_x_119) ;  /* 0xffffffd400147947 */ /* 0x000fea000383ffff */
.L_x_51:
[-C--:B------:R-:W-:Y:S02]  /*6ca0*/  MOV R4, R7.reuse ;  /* 0x0000000700047202 */ /* 0x080fe40000000f00 */
[----:B------:R-:W-:Y:S07]  /*6cb0*/  MOV R5, R7 ;  /* 0x0000000700057202 */ /* 0x000fee0000000f00 */
.L_x_120:
[----:B-1----:R1:W3:Y:S02]  /*6cc0*/  SYNCS.PHASECHK.TRANS64.TRYWAIT P1, [R24+URZ+0x30], R5 ;  /* 0x00003005180075a7 */ /* 0x0022e400080211ff */
[----:B---3--:R-:W-:Y:S05]  /*6cd0*/  @!P1 NANOSLEEP.SYNCS 0x989680 ;  /* 0x009896800000995d */ /* 0x008fea0003900000 */
[----:B------:R-:W3:Y:S02]  /*6ce0*/  @!P1 SYNCS.PHASECHK.TRANS64 P1, [R24+URZ+0x30], R5 ;  /* 0x00003005180095a7 */ /* 0x000ee400080210ff */
[----:B---3--:R-:W-:Y:S05]  /*6cf0*/  @!P1 BRA `(.L_x_120) ;  /* 0xfffffffc00f09947 */ /* 0x008fea000383ffff */
[----:B------:R-:W-:Y:S05]  /*6d00*/  BRA `(.L_x_121) ;  /* 0xffffffd400787947 */ /* 0x000fea000383ffff */
.L_x_52:
[-C--:B------:R-:W-:Y:S02]  /*6d10*/  MOV R22, R5.reuse ;  /* 0x0000000500167202 */ /* 0x080fe40000000f00 */
[----:B------:R-:W-:Y:S07]  /*6d20*/  MOV R23, R5 ;  /* 0x0000000500177202 */ /* 0x000fee0000000f00 */
.L_x_122:
[----:B-1----:R1:W2:Y:S02]  /*6d30*/  SYNCS.PHASECHK.TRANS64.TRYWAIT P0, [R4+URZ+0x30], R23 ;  /* 0x00003017040075a7 */ /* 0x0022a400080011ff */
[----:B--2---:R-:W-:Y:S05]  /*6d40*/  @!P0 NANOSLEEP.SYNCS 0x989680 ;  /* 0x009896800000895d */ /* 0x004fea0003900000 */
[----:B------:R-:W2:Y:S02]  /*6d50*/  @!P0 SYNCS.PHASECHK.TRANS64 P0, [R4+URZ+0x30], R23 ;  /* 0x00003017040085a7 */ /* 0x000ea400080010ff */
[----:B--2---:R-:W-:Y:S05]  /*6d60*/  @!P0 BRA `(.L_x_122) ;  /* 0xfffffffc00f08947 */ /* 0x004fea000383ffff */
[----:B------:R-:W-:Y:S05]  /*6d70*/  BRA `(.L_x_123) ;  /* 0xffffffd400cc7947 */ /* 0x000fea000383ffff */
.L_x_56:
[----:B------:R-:W-:-:S07]  /*6d80*/  MOV R5, R4 ;  /* 0x0000000400057202 */ /* 0x000fce0000000f00 */
.L_x_124:
[----:B-1----:R1:W2:Y:S02]  /*6d90*/  SYNCS.PHASECHK.TRANS64.TRYWAIT P2, [R3+URZ+0x33490], R5 ;  /* 0x03349005030075a7 */ /* 0x0022a400080411ff */
[----:B--2---:R-:W-:Y:S05]  /*6da0*/  @!P2 NANOSLEEP.SYNCS 0x989680 ;  /* 0x009896800000a95d */ /* 0x004fea0003900000 */
[----:B------:R-:W2:Y:S02]  /*6db0*/  @!P2 SYNCS.PHASECHK.TRANS64 P2, [R3+URZ+0x33490], R5 ;  /* 0x033490050300a5a7 */ /* 0x000ea400080410ff */
[----:B--2---:R-:W-:Y:S05]  /*6dc0*/  @!P2 BRA `(.L_x_124) ;  /* 0xfffffffc00f0a947 */ /* 0x004fea000383ffff */
[----:B------:R-:W-:Y:S05]  /*6dd0*/  BRA `(.L_x_125) ;  /* 0xffffffd800f47947 */ /* 0x000fea000383ffff */
        .weak           $__internal_0_$__cuda_sm10x_tcgen05_guardrail_trap_col_being_dealloced_not_returned_by_alloc
        .type           $__internal_0_$__cuda_sm10x_tcgen05_guardrail_trap_col_being_dealloced_not_returned_by_alloc,@function
        .size           $__internal_0_$__cuda_sm10x_tcgen05_guardrail_trap_col_being_dealloced_not_returned_by_alloc,($__internal_1_$__cuda_sm10x_tcgen05_guardrail_trap_phase_invalid_during_alloc - $__internal_0_$__cuda_sm10x_tcgen05_guardrail_trap_col_being_dealloced_not_returned_by_alloc)
$__internal_0_$__cuda_sm10x_tcgen05_guardrail_trap_col_being_dealloced_not_returned_by_alloc:
[----:B------:R-:W-:Y:S05]  /*6de0*/  BPT.TRAP 0x1 ;  /* 0x000000040000795c */ /* 0x000fea0000300000 */
[----:B------:R-:W-:-:S04]  /*6df0*/  HFMA2 R3, -RZ, RZ, 0, 0 ;  /* 0x00000000ff037431 */ /* 0x000fc800000001ff */
[----:B------:R-:W-:Y:S05]  /*6e00*/  RET.REL.NODEC R2 `(_ZN9deep_gemm24sm100_fp8_gemm_1d1d_implILN4cute4UMMA5MajorE0ELS3_0ELj0ELj7168ELj2048ELj128ELj224ELj128ELj1ELj128ELj128ELj64ELj6ELj128ELj128ELj2ELb0ELj138ELNS_8GemmTypeE0ELb0EN7cutlass10bfloat16_tENS_16EpilogueIdentityEEEvPijjj14CUtensorMap_stS9_S9_S9_S9_) ;  /* 0xffffff90027c7950 */ /* 0x000fea0003c3ffff */
        .weak           $__internal_1_$__cuda_sm10x_tcgen05_guardrail_trap_phase_invalid_during_alloc
        .type           $__internal_1_$__cuda_sm10x_tcgen05_guardrail_trap_phase_invalid_during_alloc,@function
        .size           $__internal_1_$__cuda_sm10x_tcgen05_guardrail_trap_phase_invalid_during_alloc,($__internal_2_$__cuda_sm10x_tcgen05_guardrail_trap_unallocated_columns_being_dealloced - $__internal_1_$__cuda_sm10x_tcgen05_guardrail_trap_phase_invalid_during_alloc)
$__internal_1_$__cuda_sm10x_tcgen05_guardrail_trap_phase_invalid_during_alloc:
[----:B------:R-:W-:Y:S05]  /*6e10*/  BPT.TRAP 0x1 ;  /* 0x000000040000795c */ /* 0x000fea0000300000 */
[----:B------:R-:W-:-:S04]  /*6e20*/  MOV R3, 0x0 ;  /* 0x0000000000037802 */ /* 0x000fc80000000f00 */
[----:B------:R-:W-:Y:S05]  /*6e30*/  RET.REL.NODEC R2 `(_ZN9deep_gemm24sm100_fp8_gemm_1d1d_implILN4cute4UMMA5MajorE0ELS3_0ELj0ELj7168ELj2048ELj128ELj224ELj128ELj1ELj128ELj128ELj64ELj6ELj128ELj128ELj2ELb0ELj138ELNS_8GemmTypeE0ELb0EN7cutlass10bfloat16_tENS_16EpilogueIdentityEEEvPijjj14CUtensorMap_stS9_S9_S9_S9_) ;  /* 0xffffff9002707950 */ /* 0x000fea0003c3ffff */
        .weak           $__internal_2_$__cuda_sm10x_tcgen05_guardrail_trap_unallocated_columns_being_dealloced
        .type           $__internal_2_$__cuda_sm10x_tcgen05_guardrail_trap_unallocated_columns_being_dealloced,@function
        .size           $__internal_2_$__cuda_sm10x_tcgen05_guardrail_trap_unallocated_columns_being_dealloced,($__internal_3_$__cuda_sm20_div_u16 - $__internal_2_$__cuda_sm10x_tcgen05_guardrail_trap_unallocated_columns_being_dealloced)
$__internal_2_$__cuda_sm10x_tcgen05_guardrail_trap_unallocated_columns_being_dealloced:
[----:B------:R-:W-:Y:S05]  /*6e40*/  BPT.TRAP 0x1 ;  /* 0x000000040000795c */ /* 0x000fea0000300000 */
[----:B------:R-:W-:-:S04]  /*6e50*/  HFMA2 R3, -RZ, RZ, 0, 0 ;  /* 0x00000000ff037431 */ /* 0x000fc800000001ff */
[----:B------:R-:W-:Y:S05]  /*6e60*/  RET.REL.NODEC R2 `(_ZN9deep_gemm24sm100_fp8_gemm_1d1d_implILN4cute4UMMA5MajorE0ELS3_0ELj0ELj7168ELj2048ELj128ELj224ELj128ELj1ELj128ELj128ELj64ELj6ELj128ELj128ELj2ELb0ELj138ELNS_8GemmTypeE0ELb0EN7cutlass10bfloat16_tENS_16EpilogueIdentityEEEvPijjj14CUtensorMap_stS9_S9_S9_S9_) ;  /* 0xffffff9002647950 */ /* 0x000fea0003c3ffff */
        .weak           $__internal_3_$__cuda_sm20_div_u16
        .type           $__internal_3_$__cuda_sm20_div_u16,@function
        .size           $__internal_3_$__cuda_sm20_div_u16,(.L_x_130 - $__internal_3_$__cuda_sm20_div_u16)
$__internal_3_$__cuda_sm20_div_u16:
[----:B------:R-:W1:Y:S01]  /*6e70*/  I2F.U16 R5, R39 ;  /* 0x0000002700057306 */ /* 0x000e620000101000 */
[----:B------:R-:W-:-:S07]  /*6e80*/  IMAD.MOV.U32 R0, RZ, RZ, 0x4b800000 ;  /* 0x4b800000ff007424 */ /* 0x000fce00078e00ff */
[----:B------:R-:W-:Y:S01]  /*6e90*/  I2F.U16.RZ R9, R34 ;  /* 0x0000002200097306 */ /* 0x000fe2000010d000 */
[C---:B-1----:R-:W-:Y:S02]  /*6ea0*/  FSETP.GEU.AND P1, PT, |R5|.reuse, 1.175494350822287508e-38, PT ;  /* 0x008000000500780b */ /* 0x042fe40003f2e200 */
[----:B------:R-:W-:Y:S02]  /*6eb0*/  FSETP.GT.AND P2, PT, |R5|, 8.50705917302346158658e+37, PT ;  /* 0x7e8000000500780b */ /* 0x000fe40003f44200 */
[----:B------:R-:W-:Y:S02]  /*6ec0*/  FSEL R0, R0, 1, !P1 ;  /* 0x3f80000000007808 */ /* 0x000fe40004800000 */
[----:B------:R-:W-:Y:S02]  /*6ed0*/  ISETP.NE.U32.AND P1, PT, R39, RZ, PT ;  /* 0x000000ff2700720c */ /* 0x000fe40003f25070 */
[----:B------:R-:W-:-:S05]  /*6ee0*/  FSEL R0, R0, 0.25, !P2 ;  /* 0x3e80000000007808 */ /* 0x000fca0005000000 */
[----:B------:R-:W-:-:S06]  /*6ef0*/  FMUL R5, R5, R0 ;  /* 0x0000000005057220 */ /* 0x000fcc0000400000 */
[----:B------:R-:W1:Y:S02]  /*6f00*/  MUFU.RCP R5, R5 ;  /* 0x0000000500057308 */ /* 0x000e640000001000 */
[----:B-1----:R-:W-:Y:S01]  /*6f10*/  FMUL R0, R0, R5 ;  /* 0x0000000500007220 */ /* 0x002fe20000400000 */
[----:B------:R-:W-:-:S03]  /*6f20*/  IMAD.MOV.U32 R5, RZ, RZ, 0x0 ;  /* 0x00000000ff057424 */ /* 0x000fc600078e00ff */
[----:B------:R-:W-:-:S04]  /*6f30*/  VIADD R0, R0, 0x2 ;  /* 0x0000000200007836 */ /* 0x000fc80000000000 */
[----:B------:R-:W-:-:S04]  /*6f40*/  FMUL.RZ R9, R9, R0 ;  /* 0x0000000009097220 */ /* 0x000fc8000040c000 */
[----:B------:R-:W1:Y:S02]  /*6f50*/  F2I.U32.TRUNC.NTZ R0, R9 ;  /* 0x0000000900007305 */ /* 0x000e64000020f000 */
[----:B-1----:R-:W-:Y:S02]  /*6f60*/  LOP3.LUT R0, R0, 0xffff, RZ, 0xc0, !PT ;  /* 0x0000ffff00007812 */ /* 0x002fe400078ec0ff */
[----:B------:R-:W-:Y:S01]  /*6f70*/  @!P1 MOV R0, 0xffffffff ;  /* 0xffffffff00009802 */ /* 0x000fe20000000f00 */
[----:B------:R-:W-:Y:S06]  /*6f80*/  RET.REL.NODEC R4 `(_ZN9deep_gemm24sm100_fp8_gemm_1d1d_implILN4cute4UMMA5MajorE0ELS3_0ELj0ELj7168ELj2048ELj128ELj224ELj128ELj1ELj128ELj128ELj64ELj6ELj128ELj128ELj2ELb0ELj138ELNS_8GemmTypeE0ELb0EN7cutlass10bfloat16_tENS_16EpilogueIdentityEEEvPijjj14CUtensorMap_stS9_S9_S9_S9_) ;  /* 0xffffff90041c7950 */ /* 0x000fec0003c3ffff */
.L_x_126:
[----:B------:R-:W-:-:S00]  /*6f90*/  BRA `(.L_x_126) ;  /* 0xfffffffc00fc7947 */ /* 0x000fc0000383ffff */
[----:B------:R-:W-:-:S00]  /*6fa0*/  NOP ;  /* 0x0000000000007918 */ /* 0x000fc00000000000 */
        /* <DEDUP_REMOVED lines=13> */
.L_x_130:


//--------------------- .nv.shared._ZN9deep_gemm24sm100_fp8_gemm_1d1d_implILN4cute4UMMA5MajorE0ELS3_0ELj0ELj7168ELj2048ELj128ELj224ELj128ELj1ELj128ELj128ELj64ELj6ELj128ELj128ELj2ELb0ELj138ELNS_8GemmTypeE0ELb0EN7cutlass10bfloat16_tENS_16EpilogueIdentityEEEvPijjj14CUtensorMap_stS9_S9_S9_S9_ --------------------------
	.section	.nv.shared._ZN9deep_gemm24sm100_fp8_gemm_1d1d_implILN4cute4UMMA5MajorE0ELS3_0ELj0ELj7168ELj2048ELj128ELj224ELj128ELj1ELj128ELj128ELj64ELj6ELj128ELj128ELj2ELb0ELj138ELNS_8GemmTypeE0ELb0EN7cutlass10bfloat16_tENS_16EpilogueIdentityEEEvPijjj14CUtensorMap_stS9_S9_S9_S9_,"aw",@nobits
	.sectionflags	@""
	.align	1024
	.zero		1024


//--------------------- .nv.shared.reserved.0     --------------------------
	.section	.nv.shared.reserved.0,"aw",@nobits
	.align	8
	.weak		__nv_reservedSMEM_offset_0_alias
	.size		__nv_reservedSMEM_offset_0_alias, 0, 64
	.other		__nv_reservedSMEM_offset_0_alias,@"STO_CUDA_RESERVED_SHARED STV_DEFAULT"
__nv_reservedSMEM_offset_0_alias:
	.zero		0
.nv.shared.reserved.0:
	.zero		64
	.weak		__nv_reservedSMEM_allocation_phase
	.type		__nv_reservedSMEM_allocation_phase,@object
	.size		__nv_reservedSMEM_allocation_phase,(.L_0 - __nv_reservedSMEM_allocation_phase)
__nv_reservedSMEM_allocation_phase:
	.zero		1
.L_0:
	.zero		7
	.weak		__nv_reservedSMEM_devtool_atexit_pc
	.type		__nv_reservedSMEM_devtool_atexit_pc,@object
	.size		__nv_reservedSMEM_devtool_atexit_pc,(__nv_reservedSMEM_allocation_mask - __nv_reservedSMEM_devtool_atexit_pc)
__nv_reservedSMEM_devtool_atexit_pc:
	.zero		8
	.weak		__nv_reservedSMEM_allocation_mask
	.type		__nv_reservedSMEM_allocation_mask,@object
	.size		__nv_reservedSMEM_allocation_mask,(.L_2 - __nv_reservedSMEM_allocation_mask)
__nv_reservedSMEM_allocation_mask:
	.zero		4
.L_2:
	.zero		4
	.weak		__nv_reservedSMEM_tmem_allocation_pipeline_mbarrier
	.type		__nv_reservedSMEM_tmem_allocation_pipeline_mbarrier,@object
	.size		__nv_reservedSMEM_tmem_allocation_pipeline_mbarrier,(__nv_reservedSMEM_tmem_allocation_pipeline_mbarrier_parity - __nv_reservedSMEM_tmem_allocation_pipeline_mbarrier)
__nv_reservedSMEM_tmem_allocation_pipeline_mbarrier:
	.zero		8
	.weak		__nv_reservedSMEM_tmem_allocation_pipeline_mbarrier_parity
	.type		__nv_reservedSMEM_tmem_allocation_pipeline_mbarrier_parity,@object
	.size		__nv_reservedSMEM_tmem_allocation_pipeline_mbarrier_parity,(.L_4 - __nv_reservedSMEM_tmem_allocation_pipeline_mbarrier_parity)
__nv_reservedSMEM_tmem_allocation_pipeline_mbarrier_parity:
	.zero		4
.L_4:


//--------------------- .nv.global                --------------------------
	.section	.nv.global,"aw",@nobits
.nv.global:
	.type		_ZN47_INTERNAL_be5021f0_9_kernel_cu_849cafec_28975154cute1_E,@object
	.size		_ZN47_INTERNAL_be5021f0_9_kernel_cu_849cafec_28975154cute1_E,(_ZN47_INTERNAL_be5021f0_9_kernel_cu_849cafec_28975154cuda3std3__45__cpo6cbeginE - _ZN47_INTERNAL_be5021f0_9_kernel_cu_849cafec_28975154cute1_E)
_ZN47_INTERNAL_be5021f0_9_kernel_cu_849cafec_28975154cute1_E:
	.zero		1
	.type		_ZN47_INTERNAL_be5021f0_9_kernel_cu_849cafec_28975154cuda3std3__45__cpo6cbeginE,@object
	.size		_ZN47_INTERNAL_be5021f0_9_kernel_cu_849cafec_28975154cuda3std3__45__cpo6cbeginE,(_ZN47_INTERNAL_be5021f0_9_kernel_cu_849cafec_28975154cuda3std3__48in_placeE - _ZN47_INTERNAL_be5021f0_9_kernel_cu_849cafec_28975154cuda3std3__45__cpo6cbeginE)
_ZN47_INTERNAL_be5021f0_9_kernel_cu_849cafec_28975154cuda3std3__45__cpo6cbeginE:
	.zero		1
	.type		_ZN47_INTERNAL_be5021f0_9_kernel_cu_849cafec_28975154cuda3std3__48in_placeE,@object
	.size		_ZN47_INTERNAL_be5021f0_9_kernel_cu_849cafec_28975154cuda3std3__48in_placeE,(_ZN47_INTERNAL_be5021f0_9_kernel_cu_849cafec_28975154cuda3std6ranges3__45__cpo9iter_moveE - _ZN47_INTERNAL_be5021f0_9_kernel_cu_849cafec_28975154cuda3std3__48in_placeE)
_ZN47_INTERNAL_be5021f0_9_kernel_cu_849cafec_28975154cuda3std3__48in_placeE:
	.zero		1
	.type		_ZN47_INTERNAL_be5021f0_9_kernel_cu_849cafec_28975154cuda3std6ranges3__45__cpo9iter_moveE,@object
	.size		_ZN47_INTERNAL_be5021f0_9_kernel_cu_849cafec_28975154cuda3std6ranges3__45__cpo9iter_moveE,(_ZN47_INTERNAL_be5021f0_9_kernel_cu_849cafec_28975154cuda3std3__45__cpo5beginE - _ZN47_INTERNAL_be5021f0_9_kernel_cu_849cafec_28975154cuda3std6ranges3__45__cpo9iter_moveE)
_ZN47_INTERNAL_be5021f0_9_kernel_cu_849cafec_28975154cuda3std6ranges3__45__cpo9iter_moveE:
	.zero		1
	.type		_ZN47_INTERNAL_be5021f0_9_kernel_cu_849cafec_28975154cuda3std3__45__cpo5beginE,@object
	.size		_ZN47_INTERNAL_be5021f0_9_kernel_cu_849cafec_28975154cuda3std3__45__cpo5beginE,(_ZN47_INTERNAL_be5021f0_9_kernel_cu_849cafec_28975154cuda3std3__449_GLOBAL__N__be5021f0_9_kernel_cu_849cafec_28975156ignoreE - _ZN47_INTERNAL_be5021f0_9_kernel_cu_849cafec_28975154cuda3std3__45__cpo5beginE)
_ZN47_INTERNAL_be5021f0_9_kernel_cu_849cafec_28975154cuda3std3__45__cpo5beginE:
	.zero		1
	.type		_ZN47_INTERNAL_be5021f0_9_kernel_cu_849cafec_28975154cuda3std3__449_GLOBAL__N__be5021f0_9_kernel_cu_849cafec_28975156ignoreE,@object
	.size		_ZN47_INTERNAL_be5021f0_9_kernel_cu_849cafec_28975154cuda3std3__449_GLOBAL__N__be5021f0_9_kernel_cu_849cafec_28975156ignoreE,(_ZN47_INTERNAL_be5021f0_9_kernel_cu_849cafec_28975154cute7productE - _ZN47_INTERNAL_be5021f0_9_kernel_cu_849cafec_28975154cuda3std3__449_GLOBAL__N__be5021f0_9_kernel_cu_849cafec_28975156ignoreE)
_ZN47_INTERNAL_be5021f0_9_kernel_cu_849cafec_28975154cuda3std3__449_GLOBAL__N__be5021f0_9_kernel_cu_849cafec_28975156ignoreE:
	.zero		1
	.type		_ZN47_INTERNAL_be5021f0_9_kernel_cu_849cafec_28975154cute7productE,@object
	.size		_ZN47_INTERNAL_be5021f0_9_kernel_cu_849cafec_28975154cute7productE,(_ZN47_INTERNAL_be5021f0_9_kernel_cu_849cafec_28975154cuda3std3__45__cpo3endE - _ZN47_INTERNAL_be5021f0_9_kernel_cu_849cafec_28975154cute7productE)
_ZN47_INTERNAL_be5021f0_9_kernel_cu_849cafec_28975154cute7productE:
	.zero		1
	.type		_ZN47_INTERNAL_be5021f0_9_kernel_cu_849cafec_28975154cuda3std3__45__cpo3endE,@object
	.size		_ZN47_INTERNAL_be5021f0_9_kernel_cu_849cafec_28975154cuda3std3__45__cpo3endE,(_ZN47_INTERNAL_be5021f0_9_kernel_cu_849cafec_28975154cuda3std3__419piecewise_constructE - _ZN47_INTERNAL_be5021f0_9_kernel_cu_849cafec_28975154cuda3std3__45__cpo3endE)
_ZN47_INTERNAL_be5021f0_9_kernel_cu_849cafec_28975154cuda3std3__45__cpo3endE:
	.zero		1
	.type		_ZN47_INTERNAL_be5021f0_9_kernel_cu_849cafec_28975154cuda3std3__419piecewise_constructE,@object
	.size		_ZN47_INTERNAL_be5021f0_9_kernel_cu_849cafec_28975154cuda3std3__419piecewise_constructE,(_ZN47_INTERNAL_be5021f0_9_kernel_cu_849cafec_28975154cuda3std3__45__cpo4cendE - _ZN47_INTERNAL_be5021f0_9_kernel_cu_849cafec_28975154cuda3std3__419piecewise_constructE)
_ZN47_INTERNAL_be5021f0_9_kernel_cu_849cafec_28975154cuda3std3__419piecewise_constructE:
	.zero		1
	.type		_ZN47_INTERNAL_be5021f0_9_kernel_cu_849cafec_28975154cuda3std3__45__cpo4cendE,@object
	.size		_ZN47_INTERNAL_be5021f0_9_kernel_cu_849cafec_28975154cuda3std3__45__cpo4cendE,(_ZN47_INTERNAL_be5021f0_9_kernel_cu_849cafec_28975154cuda3std6ranges3__45__cpo4swapE - _ZN47_INTERNAL_be5021f0_9_kernel_cu_849cafec_28975154cuda3std3__45__cpo4cendE)
_ZN47_INTERNAL_be5021f0_9_kernel_cu_849cafec_28975154cuda3std3__45__cpo4cendE:
	.zero		1
	.type		_ZN47_INTERNAL_be5021f0_9_kernel_cu_849cafec_28975154cuda3std6ranges3__45__cpo4swapE,@object
	.size		_ZN47_INTERNAL_be5021f0_9_kernel_cu_849cafec_28975154cuda3std6ranges3__45__cpo4swapE,(.L_12 - _ZN47_INTERNAL_be5021f0_9_kernel_cu_849cafec_28975154cuda3std6ranges3__45__cpo4swapE)
_ZN47_INTERNAL_be5021f0_9_kernel_cu_849cafec_28975154cuda3std6ranges3__45__cpo4swapE:
	.zero		1
.L_12:


//--------------------- .nv.constant0._ZN9deep_gemm24sm100_fp8_gemm_1d1d_implILN4cute4UMMA5MajorE0ELS3_0ELj0ELj7168ELj2048ELj128ELj224ELj128ELj1ELj128ELj128ELj64ELj6ELj128ELj128ELj2ELb0ELj138ELNS_8GemmTypeE0ELb0EN7cutlass10bfloat16_tENS_16EpilogueIdentityEEEvPijjj14CUtensorMap_stS9_S9_S9_S9_ --------------------------
	.section	.nv.constant0._ZN9deep_gemm24sm100_fp8_gemm_1d1d_implILN4cute4UMMA5MajorE0ELS3_0ELj0ELj7168ELj2048ELj128ELj224ELj128ELj1ELj128ELj128ELj64ELj6ELj128ELj128ELj2ELb0ELj138ELNS_8GemmTypeE0ELb0EN7cutlass10bfloat16_tENS_16EpilogueIdentityEEEvPijjj14CUtensorMap_stS9_S9_S9_S9_,"a",@progbits
	.sectionflags	@""
	.align	4
.nv.constant0._ZN9deep_gemm24sm100_fp8_gemm_1d1d_implILN4cute4UMMA5MajorE0ELS3_0ELj0ELj7168ELj2048ELj128ELj224ELj128ELj1ELj128ELj128ELj64ELj6ELj128ELj128ELj2ELb0ELj138ELNS_8GemmTypeE0ELb0EN7cutlass10bfloat16_tENS_16EpilogueIdentityEEEvPijjj14CUtensorMap_stS9_S9_S9_S9_:
	.zero		1600


//--------------------- SYMBOLS --------------------------

	.type		.nv.reservedSmem.offset0,@object
	.size		.nv.reservedSmem.offset0,0x4
	.type		.nv.reservedSmem.cap,@object
	.size		.nv.reservedSmem.cap,0x4
